//
// Generated by NVIDIA NVVM Compiler
//
// Compiler Build ID: CL-36424714
// Cuda compilation tools, release 13.0, V13.0.88
// Based on NVVM 20.0.0
//

.version 9.0
.target sm_100
.address_size 64

	// .globl	_Z12sourcekernelPdiidd
.func  (.param .align 16 .b8 func_retval0[16]) __internal_trig_reduction_slowpathd
(
	.param .b64 __internal_trig_reduction_slowpathd_param_0
)
;
.global .align 8 .b8 __cudart_i2opi_d[144] = {8, 93, 141, 31, 177, 95, 251, 107, 234, 146, 82, 138, 247, 57, 7, 61, 123, 241, 229, 235, 199, 186, 39, 117, 45, 234, 95, 158, 102, 63, 70, 79, 183, 9, 203, 39, 207, 126, 54, 109, 31, 109, 10, 90, 139, 17, 47, 239, 15, 152, 5, 222, 255, 151, 248, 31, 59, 40, 249, 189, 139, 95, 132, 156, 244, 57, 83, 131, 57, 214, 145, 57, 65, 126, 95, 180, 38, 112, 156, 233, 132, 68, 187, 46, 245, 53, 130, 232, 62, 167, 41, 177, 28, 235, 29, 254, 28, 146, 209, 9, 234, 46, 73, 6, 224, 210, 77, 66, 58, 110, 36, 183, 97, 197, 187, 222, 171, 99, 81, 254, 65, 144, 67, 60, 153, 149, 98, 219, 192, 221, 52, 245, 209, 87, 39, 252, 41, 21, 68, 78, 110, 131, 249, 162};
.global .align 16 .b8 __cudart_sin_cos_coeffs[128] = {70, 210, 176, 44, 241, 229, 90, 190, 146, 227, 172, 105, 227, 29, 199, 62, 161, 98, 219, 25, 160, 1, 42, 191, 24, 8, 17, 17, 17, 17, 129, 63, 84, 85, 85, 85, 85, 85, 197, 191, 0, 0, 0, 0, 0, 0, 0, 0, 0, 0, 0, 0, 0, 0, 0, 0, 100, 129, 253, 32, 131, 255, 168, 189, 40, 133, 239, 193, 167, 238, 33, 62, 217, 230, 6, 142, 79, 126, 146, 190, 233, 188, 221, 25, 160, 1, 250, 62, 71, 93, 193, 22, 108, 193, 86, 191, 81, 85, 85, 85, 85, 85, 165, 63, 0, 0, 0, 0, 0, 0, 224, 191, 0, 0, 0, 0, 0, 0, 240, 63};

.visible .entry _Z12sourcekernelPdiidd(
	.param .u64 .ptr .align 1 _Z12sourcekernelPdiidd_param_0,
	.param .u32 _Z12sourcekernelPdiidd_param_1,
	.param .u32 _Z12sourcekernelPdiidd_param_2,
	.param .f64 _Z12sourcekernelPdiidd_param_3,
	.param .f64 _Z12sourcekernelPdiidd_param_4
)
{
	.reg .pred 	%p<15>;
	.reg .b32 	%r<31>;
	.reg .b64 	%rd<13>;
	.reg .b64 	%fd<75>;

	ld.param.u64 	%rd1, [_Z12sourcekernelPdiidd_param_0];
	ld.param.u32 	%r11, [_Z12sourcekernelPdiidd_param_1];
	ld.param.u32 	%r10, [_Z12sourcekernelPdiidd_param_2];
	ld.param.f64 	%fd14, [_Z12sourcekernelPdiidd_param_3];
	ld.param.f64 	%fd15, [_Z12sourcekernelPdiidd_param_4];
	mov.u32 	%r12, %tid.x;
	mov.u32 	%r13, %ctaid.x;
	mov.u32 	%r14, %ntid.x;
	mad.lo.s32 	%r1, %r13, %r14, %r12;
	setp.lt.s32 	%p1, %r1, 1;
	setp.ge.s32 	%p2, %r1, %r11;
	or.pred  	%p3, %p1, %p2;
	@%p3 bra 	$L__BB0_11;
	mov.u32 	%r15, %tid.y;
	mov.u32 	%r16, %ctaid.y;
	mov.u32 	%r17, %ntid.y;
	mad.lo.s32 	%r2, %r16, %r17, %r15;
	setp.eq.s32 	%p4, %r2, 0;
	setp.ge.s32 	%p5, %r2, %r10;
	or.pred  	%p6, %p4, %p5;
	@%p6 bra 	$L__BB0_11;
	mad.lo.s32 	%r3, %r1, %r10, %r1;
	cvt.rn.f64.u32 	%fd16, %r1;
	mul.f64 	%fd17, %fd16, 0d400921FB54442D18;
	mul.f64 	%fd1, %fd17, %fd14;
	abs.f64 	%fd2, %fd1;
	setp.neu.f64 	%p7, %fd2, 0d7FF0000000000000;
	@%p7 bra 	$L__BB0_4;
	mov.f64 	%fd23, 0d0000000000000000;
	mul.rn.f64 	%fd73, %fd1, %fd23;
	mov.b32 	%r29, 0;
	bra.uni 	$L__BB0_6;
$L__BB0_4:
	mul.f64 	%fd18, %fd1, 0d3FE45F306DC9C883;
	cvt.rni.s32.f64 	%r29, %fd18;
	cvt.rn.f64.s32 	%fd19, %r29;
	fma.rn.f64 	%fd20, %fd19, 0dBFF921FB54442D18, %fd1;
	fma.rn.f64 	%fd21, %fd19, 0dBC91A62633145C00, %fd20;
	fma.rn.f64 	%fd73, %fd19, 0dB97B839A252049C0, %fd21;
	setp.ltu.f64 	%p8, %fd2, 0d41E0000000000000;
	@%p8 bra 	$L__BB0_6;
	{ // callseq 0, 0
	.param .b64 param0;
	st.param.f64 	[param0], %fd1;
	.param .align 16 .b8 retval0[16];
	call.uni (retval0), 
	__internal_trig_reduction_slowpathd, 
	(
	param0
	);
	ld.param.f64 	%fd73, [retval0];
	ld.param.b32 	%r29, [retval0+8];
	} // callseq 0
$L__BB0_6:
	shl.b32 	%r20, %r29, 6;
	cvt.u64.u32 	%rd2, %r20;
	and.b64  	%rd3, %rd2, 64;
	mov.u64 	%rd4, __cudart_sin_cos_coeffs;
	add.s64 	%rd5, %rd4, %rd3;
	mul.rn.f64 	%fd24, %fd73, %fd73;
	and.b32  	%r21, %r29, 1;
	setp.eq.b32 	%p9, %r21, 1;
	selp.f64 	%fd25, 0dBDA8FF8320FD8164, 0d3DE5DB65F9785EBA, %p9;
	ld.global.nc.v2.f64 	{%fd26, %fd27}, [%rd5];
	fma.rn.f64 	%fd28, %fd25, %fd24, %fd26;
	fma.rn.f64 	%fd29, %fd28, %fd24, %fd27;
	ld.global.nc.v2.f64 	{%fd30, %fd31}, [%rd5+16];
	fma.rn.f64 	%fd32, %fd29, %fd24, %fd30;
	fma.rn.f64 	%fd33, %fd32, %fd24, %fd31;
	ld.global.nc.v2.f64 	{%fd34, %fd35}, [%rd5+32];
	fma.rn.f64 	%fd36, %fd33, %fd24, %fd34;
	fma.rn.f64 	%fd37, %fd36, %fd24, %fd35;
	fma.rn.f64 	%fd38, %fd37, %fd73, %fd73;
	fma.rn.f64 	%fd39, %fd37, %fd24, 0d3FF0000000000000;
	selp.f64 	%fd40, %fd39, %fd38, %p9;
	and.b32  	%r22, %r29, 2;
	setp.eq.s32 	%p10, %r22, 0;
	mov.f64 	%fd41, 0d0000000000000000;
	sub.f64 	%fd42, %fd41, %fd40;
	selp.f64 	%fd7, %fd40, %fd42, %p10;
	cvt.rn.f64.u32 	%fd43, %r2;
	mul.f64 	%fd44, %fd43, 0d400921FB54442D18;
	mul.f64 	%fd8, %fd44, %fd15;
	abs.f64 	%fd9, %fd8;
	setp.neu.f64 	%p11, %fd9, 0d7FF0000000000000;
	@%p11 bra 	$L__BB0_8;
	mov.f64 	%fd50, 0d0000000000000000;
	mul.rn.f64 	%fd74, %fd8, %fd50;
	mov.b32 	%r30, 0;
	bra.uni 	$L__BB0_10;
$L__BB0_8:
	mul.f64 	%fd45, %fd8, 0d3FE45F306DC9C883;
	cvt.rni.s32.f64 	%r30, %fd45;
	cvt.rn.f64.s32 	%fd46, %r30;
	fma.rn.f64 	%fd47, %fd46, 0dBFF921FB54442D18, %fd8;
	fma.rn.f64 	%fd48, %fd46, 0dBC91A62633145C00, %fd47;
	fma.rn.f64 	%fd74, %fd46, 0dB97B839A252049C0, %fd48;
	setp.ltu.f64 	%p12, %fd9, 0d41E0000000000000;
	@%p12 bra 	$L__BB0_10;
	{ // callseq 1, 0
	.param .b64 param0;
	st.param.f64 	[param0], %fd8;
	.param .align 16 .b8 retval0[16];
	call.uni (retval0), 
	__internal_trig_reduction_slowpathd, 
	(
	param0
	);
	ld.param.f64 	%fd74, [retval0];
	ld.param.b32 	%r30, [retval0+8];
	} // callseq 1
$L__BB0_10:
	shl.b32 	%r25, %r30, 6;
	cvt.u64.u32 	%rd6, %r25;
	and.b64  	%rd7, %rd6, 64;
	add.s64 	%rd9, %rd4, %rd7;
	mul.rn.f64 	%fd51, %fd74, %fd74;
	and.b32  	%r26, %r30, 1;
	setp.eq.b32 	%p13, %r26, 1;
	selp.f64 	%fd52, 0dBDA8FF8320FD8164, 0d3DE5DB65F9785EBA, %p13;
	ld.global.nc.v2.f64 	{%fd53, %fd54}, [%rd9];
	fma.rn.f64 	%fd55, %fd52, %fd51, %fd53;
	fma.rn.f64 	%fd56, %fd55, %fd51, %fd54;
	ld.global.nc.v2.f64 	{%fd57, %fd58}, [%rd9+16];
	fma.rn.f64 	%fd59, %fd56, %fd51, %fd57;
	fma.rn.f64 	%fd60, %fd59, %fd51, %fd58;
	ld.global.nc.v2.f64 	{%fd61, %fd62}, [%rd9+32];
	fma.rn.f64 	%fd63, %fd60, %fd51, %fd61;
	fma.rn.f64 	%fd64, %fd63, %fd51, %fd62;
	fma.rn.f64 	%fd65, %fd64, %fd74, %fd74;
	fma.rn.f64 	%fd66, %fd64, %fd51, 0d3FF0000000000000;
	selp.f64 	%fd67, %fd66, %fd65, %p13;
	and.b32  	%r27, %r30, 2;
	setp.eq.s32 	%p14, %r27, 0;
	mov.f64 	%fd68, 0d0000000000000000;
	sub.f64 	%fd69, %fd68, %fd67;
	selp.f64 	%fd70, %fd67, %fd69, %p14;
	mul.f64 	%fd71, %fd7, %fd70;
	mul.f64 	%fd72, %fd71, 0d4033BD3CC9BE45DE;
	add.s32 	%r28, %r3, %r2;
	cvta.to.global.u64 	%rd10, %rd1;
	mul.wide.u32 	%rd11, %r28, 8;
	add.s64 	%rd12, %rd10, %rd11;
	st.global.f64 	[%rd12], %fd72;
$L__BB0_11:
	ret;

}
	// .globl	_Z13evolve_kernelPdS_S_iiddddS_
.visible .entry _Z13evolve_kernelPdS_S_iiddddS_(
	.param .u64 .ptr .align 1 _Z13evolve_kernelPdS_S_iiddddS__param_0,
	.param .u64 .ptr .align 1 _Z13evolve_kernelPdS_S_iiddddS__param_1,
	.param .u64 .ptr .align 1 _Z13evolve_kernelPdS_S_iiddddS__param_2,
	.param .u32 _Z13evolve_kernelPdS_S_iiddddS__param_3,
	.param .u32 _Z13evolve_kernelPdS_S_iiddddS__param_4,
	.param .f64 _Z13evolve_kernelPdS_S_iiddddS__param_5,
	.param .f64 _Z13evolve_kernelPdS_S_iiddddS__param_6,
	.param .f64 _Z13evolve_kernelPdS_S_iiddddS__param_7,
	.param .f64 _Z13evolve_kernelPdS_S_iiddddS__param_8,
	.param .u64 .ptr .align 1 _Z13evolve_kernelPdS_S_iiddddS__param_9
)
{
	.reg .pred 	%p<7>;
	.reg .b32 	%r<18>;
	.reg .b64 	%rd<26>;
	.reg .b64 	%fd<21>;

	ld.param.u64 	%rd2, [_Z13evolve_kernelPdS_S_iiddddS__param_1];
	ld.param.u64 	%rd3, [_Z13evolve_kernelPdS_S_iiddddS__param_2];
	ld.param.u32 	%r3, [_Z13evolve_kernelPdS_S_iiddddS__param_3];
	ld.param.u32 	%r4, [_Z13evolve_kernelPdS_S_iiddddS__param_4];
	ld.param.f64 	%fd1, [_Z13evolve_kernelPdS_S_iiddddS__param_5];
	ld.param.f64 	%fd2, [_Z13evolve_kernelPdS_S_iiddddS__param_6];
	ld.param.f64 	%fd3, [_Z13evolve_kernelPdS_S_iiddddS__param_7];
	ld.param.f64 	%fd4, [_Z13evolve_kernelPdS_S_iiddddS__param_8];
	ld.param.u64 	%rd4, [_Z13evolve_kernelPdS_S_iiddddS__param_9];
	mov.u32 	%r5, %tid.x;
	mov.u32 	%r6, %ctaid.x;
	mov.u32 	%r7, %ntid.x;
	mad.lo.s32 	%r1, %r6, %r7, %r5;
	mov.u32 	%r8, %tid.y;
	mov.u32 	%r9, %ctaid.y;
	mov.u32 	%r10, %ntid.y;
	mad.lo.s32 	%r2, %r9, %r10, %r8;
	setp.eq.s32 	%p1, %r2, 0;
	setp.ge.s32 	%p2, %r2, %r4;
	or.pred  	%p3, %p1, %p2;
	@%p3 bra 	$L__BB1_3;
	setp.lt.s32 	%p4, %r1, 1;
	setp.ge.s32 	%p5, %r1, %r3;
	or.pred  	%p6, %p4, %p5;
	@%p6 bra 	$L__BB1_3;
	ld.param.u64 	%rd25, [_Z13evolve_kernelPdS_S_iiddddS__param_0];
	cvta.to.global.u64 	%rd5, %rd2;
	add.s32 	%r11, %r4, 1;
	mad.lo.s32 	%r12, %r1, %r4, %r1;
	add.s32 	%r13, %r12, %r2;
	sub.s32 	%r14, %r12, %r11;
	add.s32 	%r15, %r14, %r2;
	add.s32 	%r16, %r13, %r11;
	add.s32 	%r17, %r13, -1;
	mul.wide.u32 	%rd6, %r15, 8;
	add.s64 	%rd7, %rd5, %rd6;
	ld.global.f64 	%fd5, [%rd7];
	mul.wide.u32 	%rd8, %r13, 8;
	add.s64 	%rd9, %rd5, %rd8;
	ld.global.f64 	%fd6, [%rd9];
	add.f64 	%fd7, %fd6, %fd6;
	sub.f64 	%fd8, %fd5, %fd7;
	mul.wide.u32 	%rd10, %r16, 8;
	add.s64 	%rd11, %rd5, %rd10;
	ld.global.f64 	%fd9, [%rd11];
	add.f64 	%fd10, %fd9, %fd8;
	mul.wide.u32 	%rd12, %r17, 8;
	add.s64 	%rd13, %rd5, %rd12;
	ld.global.f64 	%fd11, [%rd13];
	sub.f64 	%fd12, %fd11, %fd7;
	cvt.u64.u32 	%rd14, %r12;
	cvt.u64.u32 	%rd15, %r2;
	add.s64 	%rd16, %rd15, %rd14;
	shl.b64 	%rd17, %rd16, 3;
	add.s64 	%rd18, %rd5, %rd17;
	ld.global.f64 	%fd13, [%rd18+8];
	add.f64 	%fd14, %fd13, %fd12;
	mul.f64 	%fd15, %fd2, %fd14;
	fma.rn.f64 	%fd16, %fd1, %fd10, %fd15;
	cvta.to.global.u64 	%rd19, %rd3;
	add.s64 	%rd20, %rd19, %rd8;
	ld.global.f64 	%fd17, [%rd20];
	fma.rn.f64 	%fd18, %fd3, %fd16, %fd17;
	cvta.to.global.u64 	%rd21, %rd4;
	add.s64 	%rd22, %rd21, %rd8;
	st.global.f64 	[%rd22], %fd18;
	ld.global.f64 	%fd19, [%rd9];
	fma.rn.f64 	%fd20, %fd4, %fd18, %fd19;
	cvta.to.global.u64 	%rd23, %rd25;
	add.s64 	%rd24, %rd23, %rd8;
	st.global.f64 	[%rd24], %fd20;
$L__BB1_3:
	ret;

}
.func  (.param .align 16 .b8 func_retval0[16]) __internal_trig_reduction_slowpathd(
	.param .b64 __internal_trig_reduction_slowpathd_param_0
)
{
	.local .align 8 .b8 	__local_depot2[40];
	.reg .b64 	%SP;
	.reg .b64 	%SPL;
	.reg .pred 	%p<10>;
	.reg .b32 	%r<47>;
	.reg .b64 	%rd<74>;
	.reg .b64 	%fd<5>;

	mov.u64 	%SPL, __local_depot2;
	ld.param.f64 	%fd4, [__internal_trig_reduction_slowpathd_param_0];
	add.u64 	%rd1, %SPL, 0;
	{
	.reg .b32 %temp; 
	mov.b64 	{%temp, %r1}, %fd4;
	}
	shr.u32 	%r2, %r1, 20;
	and.b32  	%r3, %r2, 2047;
	setp.eq.s32 	%p1, %r3, 2047;
	mov.b32 	%r46, 0;
	@%p1 bra 	$L__BB2_9;
	add.s32 	%r20, %r3, -1024;
	mov.b64 	%rd20, %fd4;
	shl.b64 	%rd2, %rd20, 11;
	shr.u32 	%r4, %r20, 6;
	sub.s32 	%r45, 15, %r4;
	sub.s32 	%r21, 19, %r4;
	setp.lt.u32 	%p2, %r20, 128;
	selp.b32 	%r6, 18, %r21, %p2;
	setp.ge.s32 	%p3, %r45, %r6;
	mov.b64 	%rd70, 0;
	@%p3 bra 	$L__BB2_4;
	add.s32 	%r23, %r6, %r4;
	neg.s32 	%r43, %r23;
	or.b64  	%rd3, %rd2, -9223372036854775808;
	mov.b64 	%rd70, 0;
	mov.b32 	%r42, 0;
	mov.u64 	%rd25, __cudart_i2opi_d;
	mov.u32 	%r44, %r45;
$L__BB2_3:
	.pragma "nounroll";
	mul.wide.s32 	%rd22, %r42, 8;
	add.s64 	%rd23, %rd1, %rd22;
	mul.wide.s32 	%rd24, %r44, 8;
	add.s64 	%rd26, %rd25, %rd24;
	ld.global.nc.u64 	%rd27, [%rd26];
	{
	.reg .u32 %r0, %r1, %r2, %r3, %alo, %ahi, %blo, %bhi, %clo, %chi;
	mov.b64 	{%alo,%ahi}, %rd27;
	mov.b64 	{%blo,%bhi}, %rd3;
	mov.b64 	{%clo,%chi}, %rd70;
	mad.lo.cc.u32 	%r0, %alo, %blo, %clo;
	madc.hi.cc.u32 	%r1, %alo, %blo, %chi;
	madc.hi.u32 	%r2, %alo, %bhi, 0;
	mad.lo.cc.u32 	%r1, %alo, %bhi, %r1;
	madc.hi.cc.u32 	%r2, %ahi, %blo, %r2;
	madc.hi.u32 	%r3, %ahi, %bhi, 0;
	mad.lo.cc.u32 	%r1, %ahi, %blo, %r1;
	madc.lo.cc.u32 	%r2, %ahi, %bhi, %r2;
	addc.u32 	%r3, %r3, 0;
	mov.b64 	%rd28, {%r0,%r1};
	mov.b64 	%rd70, {%r2,%r3};
	}
	st.local.u64 	[%rd23], %rd28;
	add.s32 	%r44, %r44, 1;
	add.s32 	%r43, %r43, 1;
	add.s32 	%r42, %r42, 1;
	setp.ne.s32 	%p4, %r43, -15;
	mov.u32 	%r45, %r6;
	@%p4 bra 	$L__BB2_3;
$L__BB2_4:
	cvt.s64.s32 	%rd29, %r45;
	cvt.u64.u32 	%rd30, %r4;
	add.s64 	%rd31, %rd30, %rd29;
	shl.b64 	%rd32, %rd31, 3;
	add.s64 	%rd33, %rd1, %rd32;
	st.local.u64 	[%rd33+-120], %rd70;
	and.b32  	%r15, %r2, 63;
	ld.local.u64 	%rd72, [%rd1+16];
	ld.local.u64 	%rd71, [%rd1+24];
	setp.eq.s32 	%p5, %r15, 0;
	@%p5 bra 	$L__BB2_6;
	shl.b64 	%rd34, %rd71, %r15;
	shr.u64 	%rd35, %rd72, 1;
	xor.b32  	%r24, %r15, 63;
	shr.u64 	%rd36, %rd35, %r24;
	or.b64  	%rd71, %rd34, %rd36;
	ld.local.u64 	%rd37, [%rd1+8];
	shl.b64 	%rd38, %rd72, %r15;
	shr.u64 	%rd39, %rd37, 1;
	shr.u64 	%rd40, %rd39, %r24;
	or.b64  	%rd72, %rd38, %rd40;
$L__BB2_6:
	and.b32  	%r25, %r1, -2147483648;
	shr.u64 	%rd41, %rd71, 62;
	cvt.u32.u64 	%r26, %rd41;
	mov.b64 	{%r27, %r28}, %rd71;
	mov.b64 	{%r29, %r30}, %rd72;
	shf.l.wrap.b32 	%r31, %r30, %r27, 2;
	shf.l.wrap.b32 	%r32, %r27, %r28, 2;
	mov.b64 	%rd42, {%r31, %r32};
	shl.b64 	%rd43, %rd72, 2;
	shr.u64 	%rd44, %rd42, 63;
	cvt.u32.u64 	%r33, %rd44;
	add.s32 	%r34, %r33, %r26;
	setp.eq.s32 	%p6, %r25, 0;
	neg.s32 	%r35, %r34;
	selp.b32 	%r46, %r34, %r35, %p6;
	setp.gt.s64 	%p7, %rd42, -1;
	mov.b64 	%rd45, 0;
	{
	.reg .u32 %r0, %r1, %r2, %r3, %a0, %a1, %a2, %a3, %b0, %b1, %b2, %b3;
	mov.b64 	{%a0,%a1}, %rd45;
	mov.b64 	{%a2,%a3}, %rd45;
	mov.b64 	{%b0,%b1}, %rd43;
	mov.b64 	{%b2,%b3}, %rd42;
	sub.cc.u32 	%r0, %a0, %b0;
	subc.cc.u32 	%r1, %a1, %b1;
	subc.cc.u32 	%r2, %a2, %b2;
	subc.u32 	%r3, %a3, %b3;
	mov.b64 	%rd46, {%r0,%r1};
	mov.b64 	%rd47, {%r2,%r3};
	}
	xor.b32  	%r36, %r25, -2147483648;
	selp.b64 	%rd73, %rd42, %rd47, %p7;
	selp.b64 	%rd14, %rd43, %rd46, %p7;
	selp.b32 	%r17, %r25, %r36, %p7;
	clz.b64 	%r37, %rd73;
	cvt.u64.u32 	%rd15, %r37;
	setp.eq.s32 	%p8, %r37, 0;
	@%p8 bra 	$L__BB2_8;
	cvt.u32.u64 	%r38, %rd15;
	and.b32  	%r39, %r38, 63;
	shl.b64 	%rd48, %rd73, %r39;
	shr.u64 	%rd49, %rd14, 1;
	not.b32 	%r40, %r38;
	and.b32  	%r41, %r40, 63;
	shr.u64 	%rd50, %rd49, %r41;
	or.b64  	%rd73, %rd48, %rd50;
$L__BB2_8:
	mov.b64 	%rd51, -3958705157555305931;
	{
	.reg .u32 %r0, %r1, %r2, %r3, %alo, %ahi, %blo, %bhi;
	mov.b64 	{%alo,%ahi}, %rd73;
	mov.b64 	{%blo,%bhi}, %rd51;
	mul.lo.u32 	%r0, %alo, %blo;
	mul.hi.u32 	%r1, %alo, %blo;
	mad.lo.cc.u32 	%r1, %alo, %bhi, %r1;
	madc.hi.u32 	%r2, %alo, %bhi, 0;
	mad.lo.cc.u32 	%r1, %ahi, %blo, %r1;
	madc.hi.cc.u32 	%r2, %ahi, %blo, %r2;
	madc.hi.u32 	%r3, %ahi, %bhi, 0;
	mad.lo.cc.u32 	%r2, %ahi, %bhi, %r2;
	addc.u32 	%r3, %r3, 0;
	mov.b64 	%rd52, {%r0,%r1};
	mov.b64 	%rd53, {%r2,%r3};
	}
	setp.gt.s64 	%p9, %rd53, 0;
	{
	.reg .u32 %r0, %r1, %r2, %r3, %a0, %a1, %a2, %a3, %b0, %b1, %b2, %b3;
	mov.b64 	{%a0,%a1}, %rd52;
	mov.b64 	{%a2,%a3}, %rd53;
	mov.b64 	{%b0,%b1}, %rd52;
	mov.b64 	{%b2,%b3}, %rd53;
	add.cc.u32 	%r0, %a0, %b0;
	addc.cc.u32 	%r1, %a1, %b1;
	addc.cc.u32 	%r2, %a2, %b2;
	addc.u32 	%r3, %a3, %b3;
	mov.b64 	%rd54, {%r0,%r1};
	mov.b64 	%rd55, {%r2,%r3};
	}
	selp.b64 	%rd56, %rd55, %rd53, %p9;
	selp.s64 	%rd57, -1, 0, %p9;
	sub.s64 	%rd58, %rd57, %rd15;
	cvt.u64.u32 	%rd59, %r17;
	shl.b64 	%rd60, %rd59, 32;
	add.s64 	%rd61, %rd56, 1;
	shr.u64 	%rd62, %rd61, 10;
	add.s64 	%rd63, %rd62, 1;
	shr.u64 	%rd64, %rd63, 1;
	shl.b64 	%rd65, %rd58, 52;
	add.s64 	%rd66, %rd65, %rd64;
	add.s64 	%rd67, %rd66, 4602678819172646912;
	or.b64  	%rd68, %rd67, %rd60;
	mov.b64 	%fd4, %rd68;
$L__BB2_9:
	st.param.f64 	[func_retval0], %fd4;
	st.param.b32 	[func_retval0+8], %r46;
	ret;

}


// ===== COMPILED SASS (sm_100) =====

	.target	sm_100

	.elftype	@"ET_EXEC"


//--------------------- .note.nv.tkinfo           --------------------------
	.section	.note.nv.tkinfo,"",@"SHT_NOTE"
	.sectionflags	@"SHF_NOTE_NV_TKINFO"
	.tkinfo
        /*0018*/ 	.word	0x00000002
        /*0030*/ 	.string	""
        /*0030*/ 	.string	"ptxas"
        /*0030*/ 	.string	"Cuda compilation tools, release 13.0, V13.0.88"
        /*0030*/ 	.string	"Build cuda_13.0.r13.0/compiler.36424714_0"
        /*0030*/ 	.string	"-arch sm_100 -m 64 "



//--------------------- .note.nv.cuinfo           --------------------------
	.section	.note.nv.cuinfo,"",@"SHT_NOTE"
	.sectionflags	@"SHF_NOTE_NV_CUINFO"
        /*0018*/ 	.short	0x0002
        /*001a*/ 	.short	0x0064
        /*001c*/ 	.short	0x0082
	.zero		2


//--------------------- .nv.info                  --------------------------
	.section	.nv.info,"",@"SHT_CUDA_INFO"
	.align	4


	//----- nvinfo : EIATTR_REGCOUNT
	.align		4
        /*0000*/ 	.byte	0x04, 0x2f
        /*0002*/ 	.short	(.L_3 - .L_2)
	.align		4
.L_2:
        /*0004*/ 	.word	index@(_Z12sourcekernelPdiidd)
        /*0008*/ 	.word	0x0000001e


	//----- nvinfo : EIATTR_FRAME_SIZE
	.align		4
.L_3:
        /*000c*/ 	.byte	0x04, 0x11
        /*000e*/ 	.short	(.L_5 - .L_4)
	.align		4
.L_4:
        /*0010*/ 	.word	index@($_Z12sourcekernelPdiidd$__internal_trig_reduction_slowpathd)
        /*0014*/ 	.word	0x00000028


	//----- nvinfo : EIATTR_FRAME_SIZE
	.align		4
.L_5:
        /*0018*/ 	.byte	0x04, 0x11
        /*001a*/ 	.short	(.L_7 - .L_6)
	.align		4
.L_6:
        /*001c*/ 	.word	index@(_Z12sourcekernelPdiidd)
        /*0020*/ 	.word	0x00000028


	//----- nvinfo : EIATTR_REGCOUNT
	.align		4
.L_7:
        /*0024*/ 	.byte	0x04, 0x2f
        /*0026*/ 	.short	(.L_9 - .L_8)
	.align		4
.L_8:
        /*0028*/ 	.word	index@(_Z13evolve_kernelPdS_S_iiddddS_)
        /*002c*/ 	.word	0x00000014


	//----- nvinfo : EIATTR_FRAME_SIZE
	.align		4
.L_9:
        /*0030*/ 	.byte	0x04, 0x11
        /*0032*/ 	.short	(.L_11 - .L_10)
	.align		4
.L_10:
        /*0034*/ 	.word	index@(_Z13evolve_kernelPdS_S_iiddddS_)
        /*0038*/ 	.word	0x00000000


	//----- nvinfo : EIATTR_MIN_STACK_SIZE
	.align		4
.L_11:
        /*003c*/ 	.byte	0x04, 0x12
        /*003e*/ 	.short	(.L_13 - .L_12)
	.align		4
.L_12:
        /*0040*/ 	.word	index@(_Z13evolve_kernelPdS_S_iiddddS_)
        /*0044*/ 	.word	0x00000000


	//----- nvinfo : EIATTR_MIN_STACK_SIZE
	.align		4
.L_13:
        /*0048*/ 	.byte	0x04, 0x12
        /*004a*/ 	.short	(.L_15 - .L_14)
	.align		4
.L_14:
        /*004c*/ 	.word	index@(_Z12sourcekernelPdiidd)
        /*0050*/ 	.word	0x00000028
.L_15:


//--------------------- .nv.compat                --------------------------
	.section	.nv.compat,"",@"SHT_CUDA_COMPAT_INFO"
	.align	4
        /*0000*/ 	.byte	0x02, 0x09, 0x00, 0x00, 0x02, 0x02, 0x01, 0x00, 0x02, 0x05, 0x05, 0x00, 0x03, 0x07, 0x01, 0x01
        /*0010*/ 	.byte	0x02, 0x03, 0x00, 0x00, 0x02, 0x06, 0x01, 0x00, 0x04, 0x0b, 0x08, 0x00, 0x01, 0x00, 0x00, 0x00
        /*0020*/ 	.byte	0x00, 0x00, 0x00, 0x00


//--------------------- .nv.info._Z13evolve_kernelPdS_S_iiddddS_ --------------------------
	.section	.nv.info._Z13evolve_kernelPdS_S_iiddddS_,"",@"SHT_CUDA_INFO"
	.sectionflags	@""
	.align	4


	//----- nvinfo : EIATTR_CUDA_API_VERSION
	.align		4
        /*0000*/ 	.byte	0x04, 0x37
        /*0002*/ 	.short	(.L_17 - .L_16)
.L_16:
        /*0004*/ 	.word	0x00000082


	//----- nvinfo : EIATTR_KPARAM_INFO
	.align		4
.L_17:
        /*0008*/ 	.byte	0x04, 0x17
        /*000a*/ 	.short	(.L_19 - .L_18)
.L_18:
        /*000c*/ 	.word	0x00000000
        /*0010*/ 	.short	0x0009
        /*0012*/ 	.short	0x0040
        /*0014*/ 	.byte	0x00, 0xf5, 0x21, 0x00


	//----- nvinfo : EIATTR_KPARAM_INFO
	.align		4
.L_19:
        /*0018*/ 	.byte	0x04, 0x17
        /*001a*/ 	.short	(.L_21 - .L_20)
.L_20:
        /*001c*/ 	.word	0x00000000
        /*0020*/ 	.short	0x0008
        /*0022*/ 	.short	0x0038
        /*0024*/ 	.byte	0x00, 0xf0, 0x21, 0x00


	//----- nvinfo : EIATTR_KPARAM_INFO
	.align		4
.L_21:
        /*0028*/ 	.byte	0x04, 0x17
        /*002a*/ 	.short	(.L_23 - .L_22)
.L_22:
        /*002c*/ 	.word	0x00000000
        /*0030*/ 	.short	0x0007
        /*0032*/ 	.short	0x0030
        /*0034*/ 	.byte	0x00, 0xf0, 0x21, 0x00


	//----- nvinfo : EIATTR_KPARAM_INFO
	.align		4
.L_23:
        /*0038*/ 	.byte	0x04, 0x17
        /*003a*/ 	.short	(.L_25 - .L_24)
.L_24:
        /*003c*/ 	.word	0x00000000
        /*0040*/ 	.short	0x0006
        /*0042*/ 	.short	0x0028
        /*0044*/ 	.byte	0x00, 0xf0, 0x21, 0x00


	//----- nvinfo : EIATTR_KPARAM_INFO
	.align		4
.L_25:
        /*0048*/ 	.byte	0x04, 0x17
        /*004a*/ 	.short	(.L_27 - .L_26)
.L_26:
        /*004c*/ 	.word	0x00000000
        /*0050*/ 	.short	0x0005
        /*0052*/ 	.short	0x0020
        /*0054*/ 	.byte	0x00, 0xf0, 0x21, 0x00


	//----- nvinfo : EIATTR_KPARAM_INFO
	.align		4
.L_27:
        /*0058*/ 	.byte	0x04, 0x17
        /*005a*/ 	.short	(.L_29 - .L_28)
.L_28:
        /*005c*/ 	.word	0x00000000
        /*0060*/ 	.short	0x0004
        /*0062*/ 	.short	0x001c
        /*0064*/ 	.byte	0x00, 0xf0, 0x11, 0x00


	//----- nvinfo : EIATTR_KPARAM_INFO
	.align		4
.L_29:
        /*0068*/ 	.byte	0x04, 0x17
        /*006a*/ 	.short	(.L_31 - .L_30)
.L_30:
        /*006c*/ 	.word	0x00000000
        /*0070*/ 	.short	0x0003
        /*0072*/ 	.short	0x0018
        /*0074*/ 	.byte	0x00, 0xf0, 0x11, 0x00


	//----- nvinfo : EIATTR_KPARAM_INFO
	.align		4
.L_31:
        /*0078*/ 	.byte	0x04, 0x17
        /*007a*/ 	.short	(.L_33 - .L_32)
.L_32:
        /*007c*/ 	.word	0x00000000
        /*0080*/ 	.short	0x0002
        /*0082*/ 	.short	0x0010
        /*0084*/ 	.byte	0x00, 0xf5, 0x21, 0x00


	//----- nvinfo : EIATTR_KPARAM_INFO
	.align		4
.L_33:
        /*0088*/ 	.byte	0x04, 0x17
        /*008a*/ 	.short	(.L_35 - .L_34)
.L_34:
        /*008c*/ 	.word	0x00000000
        /*0090*/ 	.short	0x0001
        /*0092*/ 	.short	0x0008
        /*0094*/ 	.byte	0x00, 0xf5, 0x21, 0x00


	//----- nvinfo : EIATTR_KPARAM_INFO
	.align		4
.L_35:
        /*0098*/ 	.byte	0x04, 0x17
        /*009a*/ 	.short	(.L_37 - .L_36)
.L_36:
        /*009c*/ 	.word	0x00000000
        /*00a0*/ 	.short	0x0000
        /*00a2*/ 	.short	0x0000
        /*00a4*/ 	.byte	0x00, 0xf5, 0x21, 0x00


	//----- nvinfo : EIATTR_SPARSE_MMA_MASK
	.align		4
.L_37:
        /*00a8*/ 	.byte	0x03, 0x50
        /*00aa*/ 	.short	0x0000


	//----- nvinfo : EIATTR_MAXREG_COUNT
	.align		4
        /*00ac*/ 	.byte	0x03, 0x1b
        /*00ae*/ 	.short	0x00ff


	//----- nvinfo : EIATTR_MERCURY_ISA_VERSION
	.align		4
        /*00b0*/ 	.byte	0x03, 0x5f
        /*00b2*/ 	.short	0x0101


	//----- nvinfo : EIATTR_VRC_CTA_INIT_COUNT
	.align		4
        /*00b4*/ 	.byte	0x02, 0x4a
	.zero		1
	.zero		1


	//----- nvinfo : EIATTR_EXIT_INSTR_OFFSETS
	.align		4
        /*00b8*/ 	.byte	0x04, 0x1c
        /*00ba*/ 	.short	(.L_39 - .L_38)


	//   ....[0]....
.L_38:
        /*00bc*/ 	.word	0x000000c0


	//   ....[1]....
        /*00c0*/ 	.word	0x00000100


	//   ....[2]....
        /*00c4*/ 	.word	0x000003c0


	//----- nvinfo : EIATTR_CBANK_PARAM_SIZE
	.align		4
.L_39:
        /*00c8*/ 	.byte	0x03, 0x19
        /*00ca*/ 	.short	0x0048


	//----- nvinfo : EIATTR_PARAM_CBANK
	.align		4
        /*00cc*/ 	.byte	0x04, 0x0a
        /*00ce*/ 	.short	(.L_41 - .L_40)
	.align		4
.L_40:
        /*00d0*/ 	.word	index@(.nv.constant0._Z13evolve_kernelPdS_S_iiddddS_)
        /*00d4*/ 	.short	0x0380
        /*00d6*/ 	.short	0x0048


	//----- nvinfo : EIATTR_SW_WAR
	.align		4
.L_41:
        /*00d8*/ 	.byte	0x04, 0x36
        /*00da*/ 	.short	(.L_43 - .L_42)
.L_42:
        /*00dc*/ 	.word	0x00000008
.L_43:


//--------------------- .nv.info._Z12sourcekernelPdiidd --------------------------
	.section	.nv.info._Z12sourcekernelPdiidd,"",@"SHT_CUDA_INFO"
	.sectionflags	@""
	.align	4


	//----- nvinfo : EIATTR_CUDA_API_VERSION
	.align		4
        /*0000*/ 	.byte	0x04, 0x37
        /*0002*/ 	.short	(.L_45 - .L_44)
.L_44:
        /*0004*/ 	.word	0x00000082


	//----- nvinfo : EIATTR_KPARAM_INFO
	.align		4
.L_45:
        /*0008*/ 	.byte	0x04, 0x17
        /*000a*/ 	.short	(.L_47 - .L_46)
.L_46:
        /*000c*/ 	.word	0x00000000
        /*0010*/ 	.short	0x0004
        /*0012*/ 	.short	0x0018
        /*0014*/ 	.byte	0x00, 0xf0, 0x21, 0x00


	//----- nvinfo : EIATTR_KPARAM_INFO
	.align		4
.L_47:
        /*0018*/ 	.byte	0x04, 0x17
        /*001a*/ 	.short	(.L_49 - .L_48)
.L_48:
        /*001c*/ 	.word	0x00000000
        /*0020*/ 	.short	0x0003
        /*0022*/ 	.short	0x0010
        /*0024*/ 	.byte	0x00, 0xf0, 0x21, 0x00


	//----- nvinfo : EIATTR_KPARAM_INFO
	.align		4
.L_49:
        /*0028*/ 	.byte	0x04, 0x17
        /*002a*/ 	.short	(.L_51 - .L_50)
.L_50:
        /*002c*/ 	.word	0x00000000
        /*0030*/ 	.short	0x0002
        /*0032*/ 	.short	0x000c
        /*0034*/ 	.byte	0x00, 0xf0, 0x11, 0x00


	//----- nvinfo : EIATTR_KPARAM_INFO
	.align		4
.L_51:
        /*0038*/ 	.byte	0x04, 0x17
        /*003a*/ 	.short	(.L_53 - .L_52)
.L_52:
        /*003c*/ 	.word	0x00000000
        /*0040*/ 	.short	0x0001
        /*0042*/ 	.short	0x0008
        /*0044*/ 	.byte	0x00, 0xf0, 0x11, 0x00


	//----- nvinfo : EIATTR_KPARAM_INFO
	.align		4
.L_53:
        /*0048*/ 	.byte	0x04, 0x17
        /*004a*/ 	.short	(.L_55 - .L_54)
.L_54:
        /*004c*/ 	.word	0x00000000
        /*0050*/ 	.short	0x0000
        /*0052*/ 	.short	0x0000
        /*0054*/ 	.byte	0x00, 0xf5, 0x21, 0x00


	//----- nvinfo : EIATTR_SPARSE_MMA_MASK
	.align		4
.L_55:
        /*0058*/ 	.byte	0x03, 0x50
        /*005a*/ 	.short	0x0000


	//----- nvinfo : EIATTR_MAXREG_COUNT
	.align		4
        /*005c*/ 	.byte	0x03, 0x1b
        /*005e*/ 	.short	0x00ff


	//----- nvinfo : EIATTR_MERCURY_ISA_VERSION
	.align		4
        /*0060*/ 	.byte	0x03, 0x5f
        /*0062*/ 	.short	0x0101


	//----- nvinfo : EIATTR_VRC_CTA_INIT_COUNT
	.align		4
        /*0064*/ 	.byte	0x02, 0x4a
	.zero		1
	.zero		1


	//----- nvinfo : EIATTR_EXIT_INSTR_OFFSETS
	.align		4
        /*0068*/ 	.byte	0x04, 0x1c
        /*006a*/ 	.short	(.L_57 - .L_56)


	//   ....[0]....
.L_56:
        /*006c*/ 	.word	0x00000090


	//   ....[1]....
        /*0070*/ 	.word	0x00000110


	//   ....[2]....
        /*0074*/ 	.word	0x00000980


	//----- nvinfo : EIATTR_CRS_STACK_SIZE
	.align		4
.L_57:
        /*0078*/ 	.byte	0x04, 0x1e
        /*007a*/ 	.short	(.L_59 - .L_58)
.L_58:
        /*007c*/ 	.word	0x00000000


	//----- nvinfo : EIATTR_CBANK_PARAM_SIZE
	.align		4
.L_59:
        /*0080*/ 	.byte	0x03, 0x19
        /*0082*/ 	.short	0x0020


	//----- nvinfo : EIATTR_PARAM_CBANK
	.align		4
        /*0084*/ 	.byte	0x04, 0x0a
        /*0086*/ 	.short	(.L_61 - .L_60)
	.align		4
.L_60:
        /*0088*/ 	.word	index@(.nv.constant0._Z12sourcekernelPdiidd)
        /*008c*/ 	.short	0x0380
        /*008e*/ 	.short	0x0020


	//----- nvinfo : EIATTR_SW_WAR
	.align		4
.L_61:
        /*0090*/ 	.byte	0x04, 0x36
        /*0092*/ 	.short	(.L_63 - .L_62)
.L_62:
        /*0094*/ 	.word	0x00000008
.L_63:


//--------------------- .nv.callgraph             --------------------------
	.section	.nv.callgraph,"",@"SHT_CUDA_CALLGRAPH"
	.align	4
	.sectionentsize	8
	.align		4
        /*0000*/ 	.word	0x00000000
	.align		4
        /*0004*/ 	.word	0xffffffff
	.align		4
        /*0008*/ 	.word	0x00000000
	.align		4
        /*000c*/ 	.word	0xfffffffe
	.align		4
        /*0010*/ 	.word	0x00000000
	.align		4
        /*0014*/ 	.word	0xfffffffd
	.align		4
        /*0018*/ 	.word	0x00000000
	.align		4
        /*001c*/ 	.word	0xfffffffc


//--------------------- .nv.constant4             --------------------------
	.section	.nv.constant4,"a",@progbits
	.align	8
	.align		8
.nv.constant4:
        /*0000*/ 	.dword	__cudart_i2opi_d
	.align		8
        /*0008*/ 	.dword	__cudart_sin_cos_coeffs


//--------------------- .text._Z13evolve_kernelPdS_S_iiddddS_ --------------------------
	.section	.text._Z13evolve_kernelPdS_S_iiddddS_,"ax",@progbits
	.align	128
        .global         _Z13evolve_kernelPdS_S_iiddddS_
        .type           _Z13evolve_kernelPdS_S_iiddddS_,@function
        .size           _Z13evolve_kernelPdS_S_iiddddS_,(.L_x_14 - _Z13evolve_kernelPdS_S_iiddddS_)
        .other          _Z13evolve_kernelPdS_S_iiddddS_,@"STO_CUDA_ENTRY STV_DEFAULT"
_Z13evolve_kernelPdS_S_iiddddS_:
.text._Z13evolve_kernelPdS_S_iiddddS_:
[----:B------:R-:W-:Y:S01]  /*0000*/  LDC R1, c[0x0][0x37c] ;  /* 0x0000df00ff017b82 */ /* 0x000fe20000000800 */
[----:B------:R-:W0:Y:S07]  /*0010*/  S2R R8, SR_TID.Y ;  /* 0x0000000000087919 */ /* 0x000e2e0000002200 */
[----:B------:R-:W1:Y:S01]  /*0020*/  LDC R3, c[0x0][0x360] ;  /* 0x0000d800ff037b82 */ /* 0x000e620000000800 */
[----:B------:R-:W2:Y:S01]  /*0030*/  LDCU UR8, c[0x0][0x39c] ;  /* 0x00007380ff0877ac */ /* 0x000ea20008000800 */
[----:B------:R-:W1:Y:S06]  /*0040*/  S2R R0, SR_TID.X ;  /* 0x0000000000007919 */ /* 0x000e6c0000002100 */
[----:B------:R-:W0:Y:S08]  /*0050*/  S2UR UR5, SR_CTAID.Y ;  /* 0x00000000000579c3 */ /* 0x000e300000002600 */
[----:B------:R-:W0:Y:S08]  /*0060*/  LDC R5, c[0x0][0x364] ;  /* 0x0000d900ff057b82 */ /* 0x000e300000000800 */
[----:B------:R-:W1:Y:S01]  /*0070*/  S2UR UR4, SR_CTAID.X ;  /* 0x00000000000479c3 */ /* 0x000e620000002500 */
[----:B0-----:R-:W-:-:S05]  /*0080*/  IMAD R8, R5, UR5, R8 ;  /* 0x0000000505087c24 */ /* 0x001fca000f8e0208 */
[----:B--2---:R-:W-:Y:S01]  /*0090*/  ISETP.GE.AND P0, PT, R8, UR8, PT ;  /* 0x0000000808007c0c */ /* 0x004fe2000bf06270 */
[----:B-1----:R-:W-:-:S03]  /*00a0*/  IMAD R0, R3, UR4, R0 ;  /* 0x0000000403007c24 */ /* 0x002fc6000f8e0200 */
[----:B------:R-:W-:-:S13]  /*00b0*/  ISETP.EQ.OR P0, PT, R8, RZ, P0 ;  /* 0x000000ff0800720c */ /* 0x000fda0000702670 */
[----:B------:R-:W-:Y:S05]  /*00c0*/  @P0 EXIT ;  /* 0x000000000000094d */ /* 0x000fea0003800000 */
[----:B------:R-:W0:Y:S02]  /*00d0*/  LDCU UR4, c[0x0][0x398] ;  /* 0x00007300ff0477ac */ /* 0x000e240008000800 */
[----:B0-----:R-:W-:-:S04]  /*00e0*/  ISETP.GE.AND P0, PT, R0, UR4, PT ;  /* 0x0000000400007c0c */ /* 0x001fc8000bf06270 */
[----:B------:R-:W-:-:S13]  /*00f0*/  ISETP.LT.OR P0, PT, R0, 0x1, P0 ;  /* 0x000000010000780c */ /* 0x000fda0000701670 */
[----:B------:R-:W-:Y:S05]  /*0100*/  @P0 EXIT ;  /* 0x000000000000094d */ /* 0x000fea0003800000 */
[----:B------:R-:W0:Y:S01]  /*0110*/  LDC.64 R4, c[0x0][0x388] ;  /* 0x0000e200ff047b82 */ /* 0x000e220000000a00 */
[----:B------:R-:W1:Y:S01]  /*0120*/  LDCU.64 UR6, c[0x0][0x358] ;  /* 0x00006b00ff0677ac */ /* 0x000e620008000a00 */
[----:B------:R-:W-:Y:S01]  /*0130*/  IMAD R9, R0, UR8, R0 ;  /* 0x0000000800097c24 */ /* 0x000fe2000f8e0200 */
[----:B------:R-:W2:Y:S04]  /*0140*/  LDCU.64 UR10, c[0x0][0x388] ;  /* 0x00007100ff0a77ac */ /* 0x000ea80008000a00 */
[-C--:B------:R-:W-:Y:S01]  /*0150*/  IADD3 R0, PT, PT, R8, R9.reuse, RZ ;  /* 0x0000000908007210 */ /* 0x080fe20007ffe0ff */
[----:B------:R-:W3:Y:S01]  /*0160*/  LDC.64 R16, c[0x0][0x390] ;  /* 0x0000e400ff107b82 */ /* 0x000ee20000000a00 */
[----:B------:R-:W-:Y:S02]  /*0170*/  UIADD3 UR4, UPT, UPT, UR8, 0x1, URZ ;  /* 0x0000000108047890 */ /* 0x000fe4000fffe0ff */
[----:B------:R-:W-:Y:S01]  /*0180*/  IADD3 R13, PT, PT, R0, -0x1, RZ ;  /* 0xffffffff000d7810 */ /* 0x000fe20007ffe0ff */
[----:B------:R-:W4:Y:S01]  /*0190*/  LDCU.128 UR12, c[0x0][0x3a0] ;  /* 0x00007400ff0c77ac */ /* 0x000f220008000c00 */
[----:B------:R-:W-:-:S02]  /*01a0*/  IADD3 R12, P0, PT, R8, R9, RZ ;  /* 0x00000009080c7210 */ /* 0x000fc40007f1e0ff */
[----:B------:R-:W-:Y:S01]  /*01b0*/  IADD3 R11, PT, PT, R8, -UR4, R9 ;  /* 0x80000004080b7c10 */ /* 0x000fe2000fffe009 */
[----:B------:R-:W5:Y:S01]  /*01c0*/  LDCU.128 UR16, c[0x0][0x3b0] ;  /* 0x00007600ff1077ac */ /* 0x000f620008000c00 */
[----:B0-----:R-:W-:-:S05]  /*01d0*/  IMAD.WIDE.U32 R2, R0, 0x8, R4 ;  /* 0x0000000800027825 */ /* 0x001fca00078e0004 */
[----:B-1----:R-:W4:Y:S01]  /*01e0*/  LDG.E.64 R6, desc[UR6][R2.64] ;  /* 0x0000000602067981 */ /* 0x002f22000c1e1b00 */
[--C-:B------:R-:W-:Y:S01]  /*01f0*/  IMAD.WIDE.U32 R8, R13, 0x8, R4.reuse ;  /* 0x000000080d087825 */ /* 0x100fe200078e0004 */
[----:B------:R-:W-:Y:S02]  /*0200*/  IADD3.X R15, PT, PT, RZ, RZ, RZ, P0, !PT ;  /* 0x000000ffff0f7210 */ /* 0x000fe400007fe4ff */
[C---:B--2---:R-:W-:Y:S01]  /*0210*/  LEA R14, P0, R12.reuse, UR10, 0x3 ;  /* 0x0000000a0c0e7c11 */ /* 0x044fe2000f8018ff */
[----:B------:R-:W-:Y:S02]  /*0220*/  IMAD.WIDE.U32 R10, R11, 0x8, R4 ;  /* 0x000000080b0a7825 */ /* 0x000fe400078e0004 */
[----:B------:R-:W2:Y:S01]  /*0230*/  LDG.E.64 R8, desc[UR6][R8.64] ;  /* 0x0000000608087981 */ /* 0x000ea2000c1e1b00 */
[----:B------:R-:W-:Y:S02]  /*0240*/  LEA.HI.X R15, R12, UR11, R15, 0x3, P0 ;  /* 0x0000000b0c0f7c11 */ /* 0x000fe400080f1c0f */
[----:B------:R-:W-:Y:S01]  /*0250*/  IADD3 R13, PT, PT, R0, UR4, RZ ;  /* 0x00000004000d7c10 */ /* 0x000fe2000fffe0ff */
[----:B------:R-:W5:Y:S04]  /*0260*/  LDG.E.64 R10, desc[UR6][R10.64] ;  /* 0x000000060a0a7981 */ /* 0x000f68000c1e1b00 */
[----:B------:R-:W5:Y:S01]  /*0270*/  LDG.E.64 R14, desc[UR6][R14.64+0x8] ;  /* 0x000008060e0e7981 */ /* 0x000f62000c1e1b00 */
[----:B------:R-:W-:-:S06]  /*0280*/  IMAD.WIDE.U32 R12, R13, 0x8, R4 ;  /* 0x000000080d0c7825 */ /* 0x000fcc00078e0004 */
[----:B------:R-:W5:Y:S01]  /*0290*/  LDG.E.64 R12, desc[UR6][R12.64] ;  /* 0x000000060c0c7981 */ /* 0x000f62000c1e1b00 */
[----:B---3--:R-:W-:-:S06]  /*02a0*/  IMAD.WIDE.U32 R4, R0, 0x8, R16 ;  /* 0x0000000800047825 */ /* 0x008fcc00078e0010 */
[----:B------:R-:W3:Y:S01]  /*02b0*/  LDG.E.64 R4, desc[UR6][R4.64] ;  /* 0x0000000604047981 */ /* 0x000ee2000c1e1b00 */
[----:B----4-:R-:W-:-:S08]  /*02c0*/  DADD R6, R6, R6 ;  /* 0x0000000006067229 */ /* 0x010fd00000000006 */
[----:B--2---:R-:W-:Y:S02]  /*02d0*/  DADD R8, -R6, R8 ;  /* 0x0000000006087229 */ /* 0x004fe40000000108 */
[----:B-----5:R-:W-:Y:S01]  /*02e0*/  DADD R6, R10, -R6 ;  /* 0x000000000a067229 */ /* 0x020fe20000000806 */
[----:B------:R-:W0:Y:S05]  /*02f0*/  LDC.64 R10, c[0x0][0x3c0] ;  /* 0x0000f000ff0a7b82 */ /* 0x000e2a0000000a00 */
[----:B------:R-:W-:Y:S02]  /*0300*/  DADD R8, R8, R14 ;  /* 0x0000000008087229 */ /* 0x000fe4000000000e */
[----:B------:R-:W-:-:S06]  /*0310*/  DADD R6, R6, R12 ;  /* 0x0000000006067229 */ /* 0x000fcc000000000c */
[----:B------:R-:W-:-:S08]  /*0320*/  DMUL R8, R8, UR14 ;  /* 0x0000000e08087c28 */ /* 0x000fd00008000000 */
[----:B------:R-:W-:-:S08]  /*0330*/  DFMA R6, R6, UR12, R8 ;  /* 0x0000000c06067c2b */ /* 0x000fd00008000008 */
[----:B---3--:R-:W-:Y:S01]  /*0340*/  DFMA R4, R6, UR16, R4 ;  /* 0x0000001006047c2b */ /* 0x008fe20008000004 */
[C---:B0-----:R-:W-:Y:S02]  /*0350*/  IMAD.WIDE.U32 R6, R0.reuse, 0x8, R10 ;  /* 0x0000000800067825 */ /* 0x041fe400078e000a */
[----:B------:R-:W0:Y:S04]  /*0360*/  LDC.64 R10, c[0x0][0x380] ;  /* 0x0000e000ff0a7b82 */ /* 0x000e280000000a00 */
[----:B------:R-:W-:Y:S04]  /*0370*/  STG.E.64 desc[UR6][R6.64], R4 ;  /* 0x0000000406007986 */ /* 0x000fe8000c101b06 */
[----:B------:R-:W2:Y:S01]  /*0380*/  LDG.E.64 R2, desc[UR6][R2.64] ;  /* 0x0000000602027981 */ /* 0x000ea2000c1e1b00 */
[----:B0-----:R-:W-:Y:S01]  /*0390*/  IMAD.WIDE.U32 R10, R0, 0x8, R10 ;  /* 0x00000008000a7825 */ /* 0x001fe200078e000a */
[----:B--2---:R-:W-:-:S07]  /*03a0*/  DFMA R8, R4, UR18, R2 ;  /* 0x0000001204087c2b */ /* 0x004fce0008000002 */
[----:B------:R-:W-:Y:S01]  /*03b0*/  STG.E.64 desc[UR6][R10.64], R8 ;  /* 0x000000080a007986 */ /* 0x000fe2000c101b06 */
[----:B------:R-:W-:Y:S05]  /*03c0*/  EXIT ;  /* 0x000000000000794d */ /* 0x000fea0003800000 */
.L_x_0:
[----:B------:R-:W-:-:S00]  /*03d0*/  BRA `(.L_x_0) ;  /* 0xfffffffc00fc7947 */ /* 0x000fc0000383ffff */
[----:B------:R-:W-:-:S00]  /*03e0*/  NOP ;  /* 0x0000000000007918 */ /* 0x000fc00000000000 */
        /* <DEDUP_REMOVED lines=9> */
.L_x_14:


//--------------------- .text._Z12sourcekernelPdiidd --------------------------
	.section	.text._Z12sourcekernelPdiidd,"ax",@progbits
	.align	128
        .global         _Z12sourcekernelPdiidd
        .type           _Z12sourcekernelPdiidd,@function
        .size           _Z12sourcekernelPdiidd,(.L_x_13 - _Z12sourcekernelPdiidd)
        .other          _Z12sourcekernelPdiidd,@"STO_CUDA_ENTRY STV_DEFAULT"
_Z12sourcekernelPdiidd:
.text._Z12sourcekernelPdiidd:
[----:B------:R-:W0:Y:S01]  /*0000*/  LDC R1, c[0x0][0x37c] ;  /* 0x0000df00ff017b82 */ /* 0x000e220000000800 */
[----:B------:R-:W1:Y:S07]  /*0010*/  S2R R6, SR_TID.X ;  /* 0x0000000000067919 */ /* 0x000e6e0000002100 */
[----:B------:R-:W1:Y:S01]  /*0020*/  S2UR UR4, SR_CTAID.X ;  /* 0x00000000000479c3 */ /* 0x000e620000002500 */
[----:B------:R-:W2:Y:S01]  /*0030*/  LDCU UR5, c[0x0][0x388] ;  /* 0x00007100ff0577ac */ /* 0x000ea20008000800 */
[----:B0-----:R-:W-:-:S06]  /*0040*/  VIADD R1, R1, 0xffffffd8 ;  /* 0xffffffd801017836 */ /* 0x001fcc0000000000 */
[----:B------:R-:W1:Y:S02]  /*0050*/  LDC R3, c[0x0][0x360] ;  /* 0x0000d800ff037b82 */ /* 0x000e640000000800 */
[----:B-1----:R-:W-:-:S05]  /*0060*/  IMAD R6, R3, UR4, R6 ;  /* 0x0000000403067c24 */ /* 0x002fca000f8e0206 */
[----:B--2---:R-:W-:-:S04]  /*0070*/  ISETP.GE.AND P0, PT, R6, UR5, PT ;  /* 0x0000000506007c0c */ /* 0x004fc8000bf06270 */
[----:B------:R-:W-:-:S13]  /*0080*/  ISETP.LT.OR P0, PT, R6, 0x1, P0 ;  /* 0x000000010600780c */ /* 0x000fda0000701670 */
[----:B------:R-:W-:Y:S05]  /*0090*/  @P0 EXIT ;  /* 0x000000000000094d */ /* 0x000fea0003800000 */
[----:B------:R-:W0:Y:S01]  /*00a0*/  S2R R2, SR_TID.Y ;  /* 0x0000000000027919 */ /* 0x000e220000002200 */
[----:B------:R-:W0:Y:S01]  /*00b0*/  S2UR UR4, SR_CTAID.Y ;  /* 0x00000000000479c3 */ /* 0x000e220000002600 */
[----:B------:R-:W1:Y:S07]  /*00c0*/  LDCU UR6, c[0x0][0x38c] ;  /* 0x00007180ff0677ac */ /* 0x000e6e0008000800 */
[----:B------:R-:W0:Y:S02]  /*00d0*/  LDC R3, c[0x0][0x364] ;  /* 0x0000d900ff037b82 */ /* 0x000e240000000800 */
[----:B0-----:R-:W-:-:S05]  /*00e0*/  IMAD R2, R3, UR4, R2 ;  /* 0x0000000403027c24 */ /* 0x001fca000f8e0202 */
[----:B-1----:R-:W-:-:S04]  /*00f0*/  ISETP.GE.AND P0, PT, R2, UR6, PT ;  /* 0x0000000602007c0c */ /* 0x002fc8000bf06270 */
[----:B------:R-:W-:-:S13]  /*0100*/  ISETP.EQ.OR P0, PT, R2, RZ, P0 ;  /* 0x000000ff0200720c */ /* 0x000fda0000702670 */
[----:B------:R-:W-:Y:S05]  /*0110*/  @P0 EXIT ;  /* 0x000000000000094d */ /* 0x000fea0003800000 */
[----:B------:R-:W0:Y:S01]  /*0120*/  I2F.F64.U32 R4, R6 ;  /* 0x0000000600047312 */ /* 0x000e220000201800 */
[----:B------:R-:W1:Y:S01]  /*0130*/  LDCU.64 UR8, c[0x0][0x390] ;  /* 0x00007200ff0877ac */ /* 0x000e620008000a00 */
[----:B------:R-:W-:Y:S01]  /*0140*/  BSSY.RECONVERGENT B0, `(.L_x_1) ;  /* 0x0000021000007945 */ /* 0x000fe20003800200 */
[----:B------:R-:W-:Y:S01]  /*0150*/  IMAD R3, R6, UR6, R6 ;  /* 0x0000000606037c24 */ /* 0x000fe2000f8e0206 */
[----:B------:R-:W-:Y:S01]  /*0160*/  UMOV UR4, 0x54442d18 ;  /* 0x54442d1800047882 */ /* 0x000fe20000000000 */
[----:B------:R-:W-:Y:S02]  /*0170*/  UMOV UR5, 0x400921fb ;  /* 0x400921fb00057882 */ /* 0x000fe40000000000 */
[----:B0-----:R-:W-:Y:S02]  /*0180*/  DMUL R4, R4, UR4 ;  /* 0x0000000404047c28 */ /* 0x001fe40008000000 */
[----:B------:R-:W0:Y:S06]  /*0190*/  LDCU.64 UR4, c[0x0][0x358] ;  /* 0x00006b00ff0477ac */ /* 0x000e2c0008000a00 */
[----:B-1----:R-:W-:-:S08]  /*01a0*/  DMUL R4, R4, UR8 ;  /* 0x0000000804047c28 */ /* 0x002fd00008000000 */
[----:B------:R-:W-:-:S14]  /*01b0*/  DSETP.NEU.AND P0, PT, |R4|, +INF , PT ;  /* 0x7ff000000400742a */ /* 0x000fdc0003f0d200 */
[----:B------:R-:W-:Y:S01]  /*01c0*/  @!P0 DMUL R16, RZ, R4 ;  /* 0x00000004ff108228 */ /* 0x000fe20000000000 */
[----:B------:R-:W-:Y:S01]  /*01d0*/  @!P0 IMAD.MOV.U32 R0, RZ, RZ, RZ ;  /* 0x000000ffff008224 */ /* 0x000fe200078e00ff */
[----:B0-----:R-:W-:Y:S09]  /*01e0*/  @!P0 BRA `(.L_x_2) ;  /* 0x0000000000588947 */ /* 0x001ff20003800000 */
[----:B------:R-:W-:Y:S01]  /*01f0*/  UMOV UR6, 0x6dc9c883 ;  /* 0x6dc9c88300067882 */ /* 0x000fe20000000000 */
[----:B------:R-:W-:Y:S01]  /*0200*/  UMOV UR7, 0x3fe45f30 ;  /* 0x3fe45f3000077882 */ /* 0x000fe20000000000 */
[C---:B------:R-:W-:Y:S02]  /*0210*/  DSETP.GE.AND P0, PT, |R4|.reuse, 2.14748364800000000000e+09, PT ;  /* 0x41e000000400742a */ /* 0x040fe40003f06200 */
[----:B------:R-:W-:Y:S01]  /*0220*/  DMUL R6, R4, UR6 ;  /* 0x0000000604067c28 */ /* 0x000fe20008000000 */
[----:B------:R-:W-:Y:S01]  /*0230*/  UMOV UR6, 0x54442d18 ;  /* 0x54442d1800067882 */ /* 0x000fe20000000000 */
[----:B------:R-:W-:-:S04]  /*0240*/  UMOV UR7, 0x3ff921fb ;  /* 0x3ff921fb00077882 */ /* 0x000fc80000000000 */
[----:B------:R-:W0:Y:S08]  /*0250*/  F2I.F64 R0, R6 ;  /* 0x0000000600007311 */ /* 0x000e300000301100 */
[----:B0-----:R-:W0:Y:S02]  /*0260*/  I2F.F64 R16, R0 ;  /* 0x0000000000107312 */ /* 0x001e240000201c00 */
[----:B0-----:R-:W-:Y:S01]  /*0270*/  DFMA R8, R16, -UR6, R4 ;  /* 0x8000000610087c2b */ /* 0x001fe20008000004 */
[----:B------:R-:W-:Y:S01]  /*0280*/  UMOV UR6, 0x33145c00 ;  /* 0x33145c0000067882 */ /* 0x000fe20000000000 */
[----:B------:R-:W-:-:S06]  /*0290*/  UMOV UR7, 0x3c91a626 ;  /* 0x3c91a62600077882 */ /* 0x000fcc0000000000 */
[----:B------:R-:W-:Y:S01]  /*02a0*/  DFMA R8, R16, -UR6, R8 ;  /* 0x8000000610087c2b */ /* 0x000fe20008000008 */
[----:B------:R-:W-:Y:S01]  /*02b0*/  UMOV UR6, 0x252049c0 ;  /* 0x252049c000067882 */ /* 0x000fe20000000000 */
[----:B------:R-:W-:-:S06]  /*02c0*/  UMOV UR7, 0x397b839a ;  /* 0x397b839a00077882 */ /* 0x000fcc0000000000 */
[----:B------:R-:W-:Y:S01]  /*02d0*/  DFMA R16, R16, -UR6, R8 ;  /* 0x8000000610107c2b */ /* 0x000fe20008000008 */
[----:B------:R-:W-:Y:S10]  /*02e0*/  @!P0 BRA `(.L_x_2) ;  /* 0x0000000000188947 */ /* 0x000ff40003800000 */
[----:B------:R-:W-:Y:S01]  /*02f0*/  IMAD.MOV.U32 R6, RZ, RZ, R4 ;  /* 0x000000ffff067224 */ /* 0x000fe200078e0004 */
[----:B------:R-:W-:-:S07]  /*0300*/  MOV R0, 0x320 ;  /* 0x0000032000007802 */ /* 0x000fce0000000f00 */
[----:B------:R-:W-:Y:S05]  /*0310*/  CALL.REL.NOINC `($_Z12sourcekernelPdiidd$__internal_trig_reduction_slowpathd) ;  /* 0x00000004009c7944 */ /* 0x000fea0003c00000 */
[----:B------:R-:W-:Y:S02]  /*0320*/  IMAD.MOV.U32 R0, RZ, RZ, R6 ;  /* 0x000000ffff007224 */ /* 0x000fe400078e0006 */
[----:B------:R-:W-:Y:S02]  /*0330*/  IMAD.MOV.U32 R16, RZ, RZ, R8 ;  /* 0x000000ffff107224 */ /* 0x000fe400078e0008 */
[----:B------:R-:W-:-:S07]  /*0340*/  IMAD.MOV.U32 R17, RZ, RZ, R9 ;  /* 0x000000ffff117224 */ /* 0x000fce00078e0009 */
.L_x_2:
[----:B------:R-:W-:Y:S05]  /*0350*/  BSYNC.RECONVERGENT B0 ;  /* 0x0000000000007941 */ /* 0x000fea0003800200 */
.L_x_1:
[----:B------:R-:W0:Y:S01]  /*0360*/  LDCU.64 UR6, c[0x4][0x8] ;  /* 0x01000100ff0677ac */ /* 0x000e220008000a00 */
[----:B------:R-:W-:-:S05]  /*0370*/  IMAD.SHL.U32 R4, R0, 0x40, RZ ;  /* 0x0000004000047824 */ /* 0x000fca00078e00ff */
[----:B------:R-:W-:-:S04]  /*0380*/  LOP3.LUT R4, R4, 0x40, RZ, 0xc0, !PT ;  /* 0x0000004004047812 */ /* 0x000fc800078ec0ff */
[----:B0-----:R-:W-:-:S05]  /*0390*/  IADD3 R20, P0, PT, R4, UR6, RZ ;  /* 0x0000000604147c10 */ /* 0x001fca000ff1e0ff */
[----:B------:R-:W-:Y:S01]  /*03a0*/  IMAD.X R21, RZ, RZ, UR7, P0 ;  /* 0x00000007ff157e24 */ /* 0x000fe200080e06ff */
[----:B------:R-:W-:Y:S01]  /*03b0*/  LOP3.LUT R18, R0, 0x1, RZ, 0xc0, !PT ;  /* 0x0000000100127812 */ /* 0x000fe200078ec0ff */
[----:B------:R-:W-:Y:S01]  /*03c0*/  IMAD.MOV.U32 R22, RZ, RZ, 0x20fd8164 ;  /* 0x20fd8164ff167424 */ /* 0x000fe200078e00ff */
[----:B------:R-:W0:Y:S02]  /*03d0*/  LDCU.64 UR6, c[0x0][0x398] ;  /* 0x00007300ff0677ac */ /* 0x000e240008000a00 */
[----:B------:R-:W2:Y:S04]  /*03e0*/  LDG.E.128.CONSTANT R4, desc[UR4][R20.64] ;  /* 0x0000000414047981 */ /* 0x000ea8000c1e9d00 */
[----:B------:R-:W3:Y:S04]  /*03f0*/  LDG.E.128.CONSTANT R8, desc[UR4][R20.64+0x10] ;  /* 0x0000100414087981 */ /* 0x000ee8000c1e9d00 */
[----:B------:R-:W4:Y:S01]  /*0400*/  LDG.E.128.CONSTANT R12, desc[UR4][R20.64+0x20] ;  /* 0x00002004140c7981 */ /* 0x000f22000c1e9d00 */
[----:B------:R-:W-:Y:S01]  /*0410*/  IMAD.MOV.U32 R23, RZ, RZ, 0x3da8ff83 ;  /* 0x3da8ff83ff177424 */ /* 0x000fe200078e00ff */
[----:B------:R-:W-:Y:S01]  /*0420*/  ISETP.NE.U32.AND P0, PT, R18, 0x1, PT ;  /* 0x000000011200780c */ /* 0x000fe20003f05070 */
[----:B------:R-:W-:Y:S01]  /*0430*/  DMUL R18, R16, R16 ;  /* 0x0000001010127228 */ /* 0x000fe20000000000 */
[----:B------:R-:W-:Y:S01]  /*0440*/  UMOV UR8, 0x54442d18 ;  /* 0x54442d1800087882 */ /* 0x000fe20000000000 */
[----:B------:R-:W-:Y:S01]  /*0450*/  UMOV UR9, 0x400921fb ;  /* 0x400921fb00097882 */ /* 0x000fe20000000000 */
[----:B------:R-:W-:Y:S01]  /*0460*/  FSEL R22, R22, -8.06006814911005101289e+34, !P0 ;  /* 0xf9785eba16167808 */ /* 0x000fe20004000000 */
[----:B------:R-:W-:Y:S01]  /*0470*/  BSSY.RECONVERGENT B0, `(.L_x_3) ;  /* 0x000002b000007945 */ /* 0x000fe20003800200 */
[----:B------:R-:W-:-:S06]  /*0480*/  FSEL R23, -R23, 0.11223486810922622681, !P0 ;  /* 0x3de5db6517177808 */ /* 0x000fcc0004000100 */
[----:B--2---:R-:W-:-:S08]  /*0490*/  DFMA R4, R18, R22, R4 ;  /* 0x000000161204722b */ /* 0x004fd00000000004 */
[C---:B------:R-:W-:Y:S01]  /*04a0*/  DFMA R4, R18.reuse, R4, R6 ;  /* 0x000000041204722b */ /* 0x040fe20000000006 */
[----:B------:R-:W1:Y:S07]  /*04b0*/  I2F.F64.U32 R6, R2 ;  /* 0x0000000200067312 */ /* 0x000e6e0000201800 */
[----:B---3--:R-:W-:-:S08]  /*04c0*/  DFMA R4, R18, R4, R8 ;  /* 0x000000041204722b */ /* 0x008fd00000000008 */
[----:B------:R-:W-:Y:S02]  /*04d0*/  DFMA R4, R18, R4, R10 ;  /* 0x000000041204722b */ /* 0x000fe4000000000a */
[----:B-1----:R-:W-:-:S06]  /*04e0*/  DMUL R6, R6, UR8 ;  /* 0x0000000806067c28 */ /* 0x002fcc0008000000 */
[----:B----4-:R-:W-:-:S08]  /*04f0*/  DFMA R4, R18, R4, R12 ;  /* 0x000000041204722b */ /* 0x010fd0000000000c */
[----:B------:R-:W-:-:S08]  /*0500*/  DFMA R4, R18, R4, R14 ;  /* 0x000000041204722b */ /* 0x000fd0000000000e */
[----:B------:R-:W-:Y:S02]  /*0510*/  DFMA R16, R4, R16, R16 ;  /* 0x000000100410722b */ /* 0x000fe40000000010 */
[----:B------:R-:W-:Y:S02]  /*0520*/  DFMA R18, R18, R4, 1 ;  /* 0x3ff000001212742b */ /* 0x000fe40000000004 */
[----:B0-----:R-:W-:-:S08]  /*0530*/  DMUL R4, R6, UR6 ;  /* 0x0000000606047c28 */ /* 0x001fd00008000000 */
[----:B------:R-:W-:Y:S01]  /*0540*/  DSETP.NEU.AND P1, PT, |R4|, +INF , PT ;  /* 0x7ff000000400742a */ /* 0x000fe20003f2d200 */
[----:B------:R-:W-:Y:S02]  /*0550*/  FSEL R10, R18, R16, !P0 ;  /* 0x00000010120a7208 */ /* 0x000fe40004000000 */
[----:B------:R-:W-:Y:S02]  /*0560*/  FSEL R11, R19, R17, !P0 ;  /* 0x00000011130b7208 */ /* 0x000fe40004000000 */
[----:B------:R-:W-:-:S04]  /*0570*/  LOP3.LUT P0, RZ, R0, 0x2, RZ, 0xc0, !PT ;  /* 0x0000000200ff7812 */ /* 0x000fc8000780c0ff */
[----:B------:R-:W-:-:S05]  /*0580*/  DADD R6, RZ, -R10 ;  /* 0x00000000ff067229 */ /* 0x000fca000000080a */
[----:B------:R-:W-:Y:S01]  /*0590*/  @!P1 DMUL R8, RZ, R4 ;  /* 0x00000004ff089228 */ /* 0x000fe20000000000 */
[----:B------:R-:W-:-:S04]  /*05a0*/  @!P1 IMAD.MOV.U32 R0, RZ, RZ, RZ ;  /* 0x000000ffff009224 */ /* 0x000fc800078e00ff */
[----:B------:R-:W-:Y:S02]  /*05b0*/  FSEL R10, R10, R6, !P0 ;  /* 0x000000060a0a7208 */ /* 0x000fe40004000000 */
[----:B------:R-:W-:Y:S01]  /*05c0*/  FSEL R11, R11, R7, !P0 ;  /* 0x000000070b0b7208 */ /* 0x000fe20004000000 */
[----:B------:R-:W-:Y:S06]  /*05d0*/  @!P1 BRA `(.L_x_4) ;  /* 0x0000000000509947 */ /* 0x000fec0003800000 */
        /* <DEDUP_REMOVED lines=19> */
[----:B------:R-:W-:-:S07]  /*0710*/  IMAD.MOV.U32 R0, RZ, RZ, R6 ;  /* 0x000000ffff007224 */ /* 0x000fce00078e0006 */
.L_x_4:
[----:B------:R-:W-:Y:S05]  /*0720*/  BSYNC.RECONVERGENT B0 ;  /* 0x0000000000007941 */ /* 0x000fea0003800200 */
.L_x_3:
[----:B------:R-:W0:Y:S01]  /*0730*/  LDCU.64 UR6, c[0x4][0x8] ;  /* 0x01000100ff0677ac */ /* 0x000e220008000a00 */
[----:B------:R-:W-:-:S05]  /*0740*/  IMAD.SHL.U32 R4, R0, 0x40, RZ ;  /* 0x0000004000047824 */ /* 0x000fca00078e00ff */
[----:B------:R-:W-:-:S04]  /*0750*/  LOP3.LUT R4, R4, 0x40, RZ, 0xc0, !PT ;  /* 0x0000004004047812 */ /* 0x000fc800078ec0ff */
[----:B0-----:R-:W-:-:S05]  /*0760*/  IADD3 R22, P0, PT, R4, UR6, RZ ;  /* 0x0000000604167c10 */ /* 0x001fca000ff1e0ff */
[----:B------:R-:W-:-:S05]  /*0770*/  IMAD.X R23, RZ, RZ, UR7, P0 ;  /* 0x00000007ff177e24 */ /* 0x000fca00080e06ff */
[----:B------:R-:W2:Y:S04]  /*0780*/  LDG.E.128.CONSTANT R4, desc[UR4][R22.64] ;  /* 0x0000000416047981 */ /* 0x000ea8000c1e9d00 */
[----:B------:R-:W3:Y:S04]  /*0790*/  LDG.E.128.CONSTANT R12, desc[UR4][R22.64+0x10] ;  /* 0x00001004160c7981 */ /* 0x000ee8000c1e9d00 */
[----:B------:R-:W4:Y:S01]  /*07a0*/  LDG.E.128.CONSTANT R16, desc[UR4][R22.64+0x20] ;  /* 0x0000200416107981 */ /* 0x000f22000c1e9d00 */
[----:B------:R-:W-:Y:S01]  /*07b0*/  LOP3.LUT R20, R0, 0x1, RZ, 0xc0, !PT ;  /* 0x0000000100147812 */ /* 0x000fe200078ec0ff */
[----:B------:R-:W-:Y:S01]  /*07c0*/  IMAD.MOV.U32 R24, RZ, RZ, 0x20fd8164 ;  /* 0x20fd8164ff187424 */ /* 0x000fe200078e00ff */
[----:B------:R-:W-:Y:S01]  /*07d0*/  UMOV UR6, 0xc9be45de ;  /* 0xc9be45de00067882 */ /* 0x000fe20000000000 */
[----:B------:R-:W-:Y:S01]  /*07e0*/  IMAD.MOV.U32 R25, RZ, RZ, 0x3da8ff83 ;  /* 0x3da8ff83ff197424 */ /* 0x000fe200078e00ff */
[----:B------:R-:W-:Y:S01]  /*07f0*/  ISETP.NE.U32.AND P0, PT, R20, 0x1, PT ;  /* 0x000000011400780c */ /* 0x000fe20003f05070 */
[----:B------:R-:W-:Y:S01]  /*0800*/  DMUL R20, R8, R8 ;  /* 0x0000000808147228 */ /* 0x000fe20000000000 */
[----:B------:R-:W-:Y:S01]  /*0810*/  IMAD.IADD R3, R2, 0x1, R3 ;  /* 0x0000000102037824 */ /* 0x000fe200078e0203 */
[----:B------:R-:W-:Y:S01]  /*0820*/  UMOV UR7, 0x4033bd3c ;  /* 0x4033bd3c00077882 */ /* 0x000fe20000000000 */
[----:B------:R-:W-:-:S02]  /*0830*/  FSEL R24, R24, -8.06006814911005101289e+34, !P0 ;  /* 0xf9785eba18187808 */ /* 0x000fc40004000000 */
[----:B------:R-:W-:-:S06]  /*0840*/  FSEL R25, -R25, 0.11223486810922622681, !P0 ;  /* 0x3de5db6519197808 */ /* 0x000fcc0004000100 */
[----:B--2---:R-:W-:-:S08]  /*0850*/  DFMA R4, R20, R24, R4 ;  /* 0x000000181404722b */ /* 0x004fd00000000004 */
[----:B------:R-:W-:-:S08]  /*0860*/  DFMA R4, R20, R4, R6 ;  /* 0x000000041404722b */ /* 0x000fd00000000006 */
[----:B---3--:R-:W-:-:S08]  /*0870*/  DFMA R4, R20, R4, R12 ;  /* 0x000000041404722b */ /* 0x008fd0000000000c */
[----:B------:R-:W-:-:S08]  /*0880*/  DFMA R4, R20, R4, R14 ;  /* 0x000000041404722b */ /* 0x000fd0000000000e */
[----:B----4-:R-:W-:-:S08]  /*0890*/  DFMA R4, R20, R4, R16 ;  /* 0x000000041404722b */ /* 0x010fd00000000010 */
[----:B------:R-:W-:-:S08]  /*08a0*/  DFMA R4, R20, R4, R18 ;  /* 0x000000041404722b */ /* 0x000fd00000000012 */
[----:B------:R-:W-:Y:S02]  /*08b0*/  DFMA R8, R4, R8, R8 ;  /* 0x000000080408722b */ /* 0x000fe40000000008 */
[----:B------:R-:W-:-:S10]  /*08c0*/  DFMA R4, R20, R4, 1 ;  /* 0x3ff000001404742b */ /* 0x000fd40000000004 */
[----:B------:R-:W-:Y:S02]  /*08d0*/  FSEL R6, R4, R8, !P0 ;  /* 0x0000000804067208 */ /* 0x000fe40004000000 */
[----:B------:R-:W-:Y:S02]  /*08e0*/  FSEL R7, R5, R9, !P0 ;  /* 0x0000000905077208 */ /* 0x000fe40004000000 */
[----:B------:R-:W0:Y:S01]  /*08f0*/  LDC.64 R8, c[0x0][0x380] ;  /* 0x0000e000ff087b82 */ /* 0x000e220000000a00 */
[----:B------:R-:W-:-:S03]  /*0900*/  LOP3.LUT P0, RZ, R0, 0x2, RZ, 0xc0, !PT ;  /* 0x0000000200ff7812 */ /* 0x000fc6000780c0ff */
[----:B------:R-:W-:-:S10]  /*0910*/  DADD R4, RZ, -R6 ;  /* 0x00000000ff047229 */ /* 0x000fd40000000806 */
[----:B------:R-:W-:Y:S02]  /*0920*/  FSEL R4, R6, R4, !P0 ;  /* 0x0000000406047208 */ /* 0x000fe40004000000 */
[----:B------:R-:W-:-:S06]  /*0930*/  FSEL R5, R7, R5, !P0 ;  /* 0x0000000507057208 */ /* 0x000fcc0004000000 */
[----:B------:R-:W-:Y:S01]  /*0940*/  DMUL R10, R10, R4 ;  /* 0x000000040a0a7228 */ /* 0x000fe20000000000 */
[----:B0-----:R-:W-:-:S07]  /*0950*/  IMAD.WIDE.U32 R2, R3, 0x8, R8 ;  /* 0x0000000803027825 */ /* 0x001fce00078e0008 */
[----:B------:R-:W-:-:S07]  /*0960*/  DMUL R10, R10, UR6 ;  /* 0x000000060a0a7c28 */ /* 0x000fce0008000000 */
[----:B------:R-:W-:Y:S01]  /*0970*/  STG.E.64 desc[UR4][R2.64], R10 ;  /* 0x0000000a02007986 */ /* 0x000fe2000c101b04 */
[----:B------:R-:W-:Y:S05]  /*0980*/  EXIT ;  /* 0x000000000000794d */ /* 0x000fea0003800000 */
        .type           $_Z12sourcekernelPdiidd$__internal_trig_reduction_slowpathd,@function
        .size           $_Z12sourcekernelPdiidd$__internal_trig_reduction_slowpathd,(.L_x_13 - $_Z12sourcekernelPdiidd$__internal_trig_reduction_slowpathd)
$_Z12sourcekernelPdiidd$__internal_trig_reduction_slowpathd:
[--C-:B------:R-:W-:Y:S01]  /*0990*/  SHF.R.U32.HI R4, RZ, 0x14, R5.reuse ;  /* 0x00000014ff047819 */ /* 0x100fe20000011605 */
[----:B------:R-:W-:Y:S02]  /*09a0*/  IMAD.MOV.U32 R8, RZ, RZ, R6 ;  /* 0x000000ffff087224 */ /* 0x000fe400078e0006 */
[----:B------:R-:W-:Y:S01]  /*09b0*/  IMAD.MOV.U32 R9, RZ, RZ, R5 ;  /* 0x000000ffff097224 */ /* 0x000fe200078e0005 */
[----:B------:R-:W-:Y:S01]  /*09c0*/  LOP3.LUT R7, R4, 0x7ff, RZ, 0xc0, !PT ;  /* 0x000007ff04077812 */ /* 0x000fe200078ec0ff */
[----:B------:R-:W-:-:S03]  /*09d0*/  IMAD.MOV.U32 R6, RZ, RZ, RZ ;  /* 0x000000ffff067224 */ /* 0x000fc600078e00ff */
[----:B------:R-:W-:-:S13]  /*09e0*/  ISETP.NE.AND P0, PT, R7, 0x7ff, PT ;  /* 0x000007ff0700780c */ /* 0x000fda0003f05270 */
[----:B------:R-:W-:Y:S05]  /*09f0*/  @!P0 BRA `(.L_x_5) ;  /* 0x0000000800488947 */ /* 0x000fea0003800000 */
[----:B------:R-:W-:Y:S01]  /*0a00*/  VIADD R7, R7, 0xfffffc00 ;  /* 0xfffffc0007077836 */ /* 0x000fe20000000000 */
[----:B------:R-:W-:Y:S01]  /*0a10*/  BSSY.RECONVERGENT B1, `(.L_x_6) ;  /* 0x000002f000017945 */ /* 0x000fe20003800200 */
[----:B------:R-:W-:-:S03]  /*0a20*/  CS2R R14, SRZ ;  /* 0x00000000000e7805 */ /* 0x000fc6000001ff00 */
[----:B------:R-:W-:Y:S02]  /*0a30*/  SHF.R.U32.HI R6, RZ, 0x6, R7 ;  /* 0x00000006ff067819 */ /* 0x000fe40000011607 */
[----:B------:R-:W-:Y:S02]  /*0a40*/  ISETP.GE.U32.AND P0, PT, R7, 0x80, PT ;  /* 0x000000800700780c */ /* 0x000fe40003f06070 */
[C---:B------:R-:W-:Y:S02]  /*0a50*/  IADD3 R7, PT, PT, -R6.reuse, 0x13, RZ ;  /* 0x0000001306077810 */ /* 0x040fe40007ffe1ff */
[----:B------:R-:W-:Y:S02]  /*0a60*/  IADD3 R21, PT, PT, -R6, 0xf, RZ ;  /* 0x0000000f06157810 */ /* 0x000fe40007ffe1ff */
[----:B------:R-:W-:-:S04]  /*0a70*/  SEL R7, R7, 0x12, P0 ;  /* 0x0000001207077807 */ /* 0x000fc80000000000 */
[----:B------:R-:W-:-:S13]  /*0a80*/  ISETP.GE.AND P0, PT, R21, R7, PT ;  /* 0x000000071500720c */ /* 0x000fda0003f06270 */
[----:B------:R-:W-:Y:S05]  /*0a90*/  @P0 BRA `(.L_x_7) ;  /* 0x0000000000980947 */ /* 0x000fea0003800000 */
[----:B------:R-:W0:Y:S01]  /*0aa0*/  LDC.64 R12, c[0x0][0x358] ;  /* 0x0000d600ff0c7b82 */ /* 0x000e220000000a00 */
[C---:B------:R-:W-:Y:S01]  /*0ab0*/  SHF.L.U64.HI R16, R8.reuse, 0xb, R9 ;  /* 0x0000000b08107819 */ /* 0x040fe20000010209 */
[----:B------:R-:W-:Y:S01]  /*0ac0*/  BSSY.RECONVERGENT B2, `(.L_x_8) ;  /* 0x0000022000027945 */ /* 0x000fe20003800200 */
[----:B------:R-:W-:Y:S01]  /*0ad0*/  IMAD.SHL.U32 R9, R8, 0x800, RZ ;  /* 0x0000080008097824 */ /* 0x000fe200078e00ff */
[----:B------:R-:W-:Y:S01]  /*0ae0*/  IADD3 R19, PT, PT, RZ, -R6, -R7 ;  /* 0x80000006ff137210 */ /* 0x000fe20007ffe807 */
[----:B------:R-:W-:Y:S01]  /*0af0*/  IMAD.MOV.U32 R18, RZ, RZ, RZ ;  /* 0x000000ffff127224 */ /* 0x000fe200078e00ff */
[----:B------:R-:W-:Y:S02]  /*0b00*/  CS2R R14, SRZ ;  /* 0x00000000000e7805 */ /* 0x000fe4000001ff00 */
[----:B------:R-:W-:-:S07]  /*0b10*/  LOP3.LUT R8, R16, 0x80000000, RZ, 0xfc, !PT ;  /* 0x8000000010087812 */ /* 0x000fce00078efcff */
.L_x_9:
[----:B------:R-:W1:Y:S01]  /*0b20*/  LDC.64 R16, c[0x4][RZ] ;  /* 0x01000000ff107b82 */ /* 0x000e620000000a00 */
[----:B0-----:R-:W-:Y:S02]  /*0b30*/  R2UR UR6, R12 ;  /* 0x000000000c0672ca */ /* 0x001fe400000e0000 */
[----:B------:R-:W-:Y:S01]  /*0b40*/  R2UR UR7, R13 ;  /* 0x000000000d0772ca */ /* 0x000fe200000e0000 */
[----:B-1----:R-:W-:-:S12]  /*0b50*/  IMAD.WIDE R16, R21, 0x8, R16 ;  /* 0x0000000815107825 */ /* 0x002fd800078e0210 */
[----:B------:R-:W2:Y:S01]  /*0b60*/  LDG.E.64.CONSTANT R16, desc[UR6][R16.64] ;  /* 0x0000000610107981 */ /* 0x000ea2000c1e9b00 */
[----:B------:R-:W-:Y:S02]  /*0b70*/  VIADD R19, R19, 0x1 ;  /* 0x0000000113137836 */ /* 0x000fe40000000000 */
[----:B------:R-:W-:Y:S02]  /*0b80*/  VIADD R21, R21, 0x1 ;  /* 0x0000000115157836 */ /* 0x000fe40000000000 */
[----:B--2---:R-:W-:-:S04]  /*0b90*/  IMAD.WIDE.U32 R14, P2, R16, R9, R14 ;  /* 0x00000009100e7225 */ /* 0x004fc8000784000e */
[----:B------:R-:W-:Y:S02]  /*0ba0*/  IMAD R23, R16, R8, RZ ;  /* 0x0000000810177224 */ /* 0x000fe400078e02ff */
[CC--:B------:R-:W-:Y:S02]  /*0bb0*/  IMAD R20, R17.reuse, R9.reuse, RZ ;  /* 0x0000000911147224 */ /* 0x0c0fe400078e02ff */
[----:B------:R-:W-:Y:S01]  /*0bc0*/  IMAD.HI.U32 R25, R17, R9, RZ ;  /* 0x0000000911197227 */ /* 0x000fe200078e00ff */
[----:B------:R-:W-:-:S03]  /*0bd0*/  IADD3 R15, P0, PT, R23, R15, RZ ;  /* 0x0000000f170f7210 */ /* 0x000fc60007f1e0ff */
[----:B------:R-:W-:Y:S01]  /*0be0*/  IMAD R23, R18, 0x8, R1 ;  /* 0x0000000812177824 */ /* 0x000fe200078e0201 */
[----:B------:R-:W-:Y:S01]  /*0bf0*/  IADD3 R15, P1, PT, R20, R15, RZ ;  /* 0x0000000f140f7210 */ /* 0x000fe20007f3e0ff */
[----:B------:R-:W-:-:S04]  /*0c00*/  IMAD.HI.U32 R20, R16, R8, RZ ;  /* 0x0000000810147227 */ /* 0x000fc800078e00ff */
[----:B------:R-:W-:Y:S01]  /*0c10*/  IMAD.X R16, RZ, RZ, R20, P2 ;  /* 0x000000ffff107224 */ /* 0x000fe200010e0614 */
[----:B------:R0:W-:Y:S01]  /*0c20*/  STL.64 [R23], R14 ;  /* 0x0000000e17007387 */ /* 0x0001e20000100a00 */
[----:B------:R-:W-:-:S03]  /*0c30*/  IMAD.HI.U32 R20, R17, R8, RZ ;  /* 0x0000000811147227 */ /* 0x000fc600078e00ff */
[----:B------:R-:W-:Y:S01]  /*0c40*/  IADD3.X R16, P0, PT, R25, R16, RZ, P0, !PT ;  /* 0x0000001019107210 */ /* 0x000fe2000071e4ff */
[----:B------:R-:W-:Y:S02]  /*0c50*/  IMAD R17, R17, R8, RZ ;  /* 0x0000000811117224 */ /* 0x000fe400078e02ff */
[----:B------:R-:W-:-:S03]  /*0c60*/  VIADD R18, R18, 0x1 ;  /* 0x0000000112127836 */ /* 0x000fc60000000000 */
[----:B------:R-:W-:Y:S01]  /*0c70*/  IADD3.X R17, P1, PT, R17, R16, RZ, P1, !PT ;  /* 0x0000001011117210 */ /* 0x000fe20000f3e4ff */
[----:B------:R-:W-:Y:S01]  /*0c80*/  IMAD.X R16, RZ, RZ, R20, P0 ;  /* 0x000000ffff107224 */ /* 0x000fe200000e0614 */
[----:B------:R-:W-:-:S03]  /*0c90*/  ISETP.NE.AND P0, PT, R19, -0xf, PT ;  /* 0xfffffff11300780c */ /* 0x000fc60003f05270 */
[----:B------:R-:W-:Y:S02]  /*0ca0*/  IMAD.X R16, RZ, RZ, R16, P1 ;  /* 0x000000ffff107224 */ /* 0x000fe400008e0610 */
[----:B0-----:R-:W-:Y:S02]  /*0cb0*/  IMAD.MOV.U32 R14, RZ, RZ, R17 ;  /* 0x000000ffff0e7224 */ /* 0x001fe400078e0011 */
[----:B------:R-:W-:-:S06]  /*0cc0*/  IMAD.MOV.U32 R15, RZ, RZ, R16 ;  /* 0x000000ffff0f7224 */ /* 0x000fcc00078e0010 */
[----:B------:R-:W-:Y:S05]  /*0cd0*/  @P0 BRA `(.L_x_9) ;  /* 0xfffffffc00900947 */ /* 0x000fea000383ffff */
[----:B------:R-:W-:Y:S05]  /*0ce0*/  BSYNC.RECONVERGENT B2 ;  /* 0x0000000000027941 */ /* 0x000fea0003800200 */
.L_x_8:
[----:B------:R-:W-:-:S07]  /*0cf0*/  IMAD.MOV.U32 R21, RZ, RZ, R7 ;  /* 0x000000ffff157224 */ /* 0x000fce00078e0007 */
.L_x_7:
[----:B------:R-:W-:Y:S05]  /*0d00*/  BSYNC.RECONVERGENT B1 ;  /* 0x0000000000017941 */ /* 0x000fea0003800200 */
.L_x_6:
[----:B------:R-:W-:Y:S01]  /*0d10*/  LOP3.LUT P0, R25, R4, 0x3f, RZ, 0xc0, !PT ;  /* 0x0000003f04197812 */ /* 0x000fe2000780c0ff */
[----:B------:R-:W-:-:S04]  /*0d20*/  IMAD.IADD R6, R6, 0x1, R21 ;  /* 0x0000000106067824 */ /* 0x000fc800078e0215 */
[----:B------:R-:W-:-:S05]  /*0d30*/  IMAD.U32 R27, R6, 0x8, R1 ;  /* 0x00000008061b7824 */ /* 0x000fca00078e0001 */
[----:B------:R0:W-:Y:S04]  /*0d40*/  STL.64 [R27+-0x78], R14 ;  /* 0xffff880e1b007387 */ /* 0x0001e80000100a00 */
[----:B------:R-:W2:Y:S04]  /*0d50*/  @P0 LDL.64 R16, [R1+0x8] ;  /* 0x0000080001100983 */ /* 0x000ea80000100a00 */
[----:B------:R-:W3:Y:S04]  /*0d60*/  LDL.64 R8, [R1+0x10] ;  /* 0x0000100001087983 */ /* 0x000ee80000100a00 */
[----:B------:R-:W0:Y:S01]  /*0d70*/  LDL.64 R6, [R1+0x18] ;  /* 0x0000180001067983 */ /* 0x000e220000100a00 */
[----:B------:R-:W-:Y:S01]  /*0d80*/  @P0 LOP3.LUT R4, R25, 0x3f, RZ, 0x3c, !PT ;  /* 0x0000003f19040812 */ /* 0x000fe200078e3cff */
[----:B------:R-:W-:Y:S01]  /*0d90*/  BSSY.RECONVERGENT B1, `(.L_x_10) ;  /* 0x0000034000017945 */ /* 0x000fe20003800200 */
[----:B--2---:R-:W-:-:S02]  /*0da0*/  @P0 SHF.R.U64 R13, R16, 0x1, R17 ;  /* 0x00000001100d0819 */ /* 0x004fc40000001211 */
[----:B------:R-:W-:Y:S02]  /*0db0*/  @P0 SHF.R.U32.HI R17, RZ, 0x1, R17 ;  /* 0x00000001ff110819 */ /* 0x000fe40000011611 */
[--C-:B---3--:R-:W-:Y:S02]  /*0dc0*/  @P0 SHF.R.U32.HI R23, RZ, 0x1, R9.reuse ;  /* 0x00000001ff170819 */ /* 0x108fe40000011609 */
[C---:B------:R-:W-:Y:S02]  /*0dd0*/  @P0 SHF.R.U64 R21, R8.reuse, 0x1, R9 ;  /* 0x0000000108150819 */ /* 0x040fe40000001209 */
[CC--:B------:R-:W-:Y:S02]  /*0de0*/  @P0 SHF.L.U32 R19, R8.reuse, R25.reuse, RZ ;  /* 0x0000001908130219 */ /* 0x0c0fe400000006ff */
[----:B------:R-:W-:Y:S02]  /*0df0*/  @P0 SHF.R.U64 R12, R13, R4, R17 ;  /* 0x000000040d0c0219 */ /* 0x000fe40000001211 */
[----:B------:R-:W-:-:S02]  /*0e00*/  @P0 SHF.L.U64.HI R16, R8, R25, R9 ;  /* 0x0000001908100219 */ /* 0x000fc40000010209 */
[-C--:B------:R-:W-:Y:S02]  /*0e10*/  @P0 SHF.R.U32.HI R13, RZ, R4.reuse, R17 ;  /* 0x00000004ff0d0219 */ /* 0x080fe40000011611 */
[----:B0-----:R-:W-:Y:S02]  /*0e20*/  @P0 SHF.L.U32 R14, R6, R25, RZ ;  /* 0x00000019060e0219 */ /* 0x001fe400000006ff */
[----:B------:R-:W-:Y:S02]  /*0e30*/  @P0 SHF.R.U64 R21, R21, R4, R23 ;  /* 0x0000000415150219 */ /* 0x000fe40000001217 */
[----:B------:R-:W-:Y:S02]  /*0e40*/  @P0 LOP3.LUT R8, R19, R12, RZ, 0xfc, !PT ;  /* 0x0000000c13080212 */ /* 0x000fe400078efcff */
[----:B------:R-:W-:Y:S02]  /*0e50*/  @P0 LOP3.LUT R9, R16, R13, RZ, 0xfc, !PT ;  /* 0x0000000d10090212 */ /* 0x000fe400078efcff */
[----:B------:R-:W-:-:S02]  /*0e60*/  @P0 SHF.L.U64.HI R25, R6, R25, R7 ;  /* 0x0000001906190219 */ /* 0x000fc40000010207 */
[----:B------:R-:W-:Y:S01]  /*0e70*/  @P0 LOP3.LUT R6, R14, R21, RZ, 0xfc, !PT ;  /* 0x000000150e060212 */ /* 0x000fe200078efcff */
[C---:B------:R-:W-:Y:S01]  /*0e80*/  IMAD.SHL.U32 R14, R8.reuse, 0x4, RZ ;  /* 0x00000004080e7824 */ /* 0x040fe200078e00ff */
[----:B------:R-:W-:Y:S02]  /*0e90*/  @P0 SHF.R.U32.HI R4, RZ, R4, R23 ;  /* 0x00000004ff040219 */ /* 0x000fe40000011617 */
[----:B------:R-:W-:Y:S02]  /*0ea0*/  SHF.L.U64.HI R15, R8, 0x2, R9 ;  /* 0x00000002080f7819 */ /* 0x000fe40000010209 */
[----:B------:R-:W-:Y:S02]  /*0eb0*/  @P0 LOP3.LUT R7, R25, R4, RZ, 0xfc, !PT ;  /* 0x0000000419070212 */ /* 0x000fe400078efcff */
[----:B------:R-:W-:Y:S02]  /*0ec0*/  SHF.L.W.U32.HI R9, R9, 0x2, R6 ;  /* 0x0000000209097819 */ /* 0x000fe40000010e06 */
[----:B------:R-:W-:-:S02]  /*0ed0*/  IADD3 RZ, P0, PT, RZ, -R14, RZ ;  /* 0x8000000effff7210 */ /* 0x000fc40007f1e0ff */
[----:B------:R-:W-:Y:S02]  /*0ee0*/  LOP3.LUT R4, RZ, R15, RZ, 0x33, !PT ;  /* 0x0000000fff047212 */ /* 0x000fe400078e33ff */
[----:B------:R-:W-:Y:S02]  /*0ef0*/  SHF.L.W.U32.HI R6, R6, 0x2, R7 ;  /* 0x0000000206067819 */ /* 0x000fe40000010e07 */
[----:B------:R-:W-:Y:S02]  /*0f00*/  LOP3.LUT R8, RZ, R9, RZ, 0x33, !PT ;  /* 0x00000009ff087212 */ /* 0x000fe400078e33ff */
[----:B------:R-:W-:Y:S02]  /*0f10*/  IADD3.X R12, P0, PT, RZ, R4, RZ, P0, !PT ;  /* 0x00000004ff0c7210 */ /* 0x000fe4000071e4ff */
[----:B------:R-:W-:Y:S02]  /*0f20*/  LOP3.LUT R13, RZ, R6, RZ, 0x33, !PT ;  /* 0x00000006ff0d7212 */ /* 0x000fe400078e33ff */
[----:B------:R-:W-:-:S02]  /*0f30*/  IADD3.X R4, P1, PT, RZ, R8, RZ, P0, !PT ;  /* 0x00000008ff047210 */ /* 0x000fc4000073e4ff */
[----:B------:R-:W-:-:S03]  /*0f40*/  ISETP.GT.U32.AND P2, PT, R9, -0x1, PT ;  /* 0xffffffff0900780c */ /* 0x000fc60003f44070 */
[----:B------:R-:W-:Y:S01]  /*0f50*/  IMAD.X R13, RZ, RZ, R13, P1 ;  /* 0x000000ffff0d7224 */ /* 0x000fe200008e060d */
[----:B------:R-:W-:-:S04]  /*0f60*/  ISETP.GT.AND.EX P0, PT, R6, -0x1, PT, P2 ;  /* 0xffffffff0600780c */ /* 0x000fc80003f04320 */
[----:B------:R-:W-:Y:S02]  /*0f70*/  SEL R8, R6, R13, P0 ;  /* 0x0000000d06087207 */ /* 0x000fe40000000000 */
[----:B------:R-:W-:Y:S02]  /*0f80*/  SEL R19, R9, R4, P0 ;  /* 0x0000000409137207 */ /* 0x000fe40000000000 */
[----:B------:R-:W-:Y:S02]  /*0f90*/  ISETP.NE.U32.AND P1, PT, R8, RZ, PT ;  /* 0x000000ff0800720c */ /* 0x000fe40003f25070 */
[----:B------:R-:W-:Y:S02]  /*0fa0*/  SEL R15, R15, R12, P0 ;  /* 0x0000000c0f0f7207 */ /* 0x000fe40000000000 */
[----:B------:R-:W-:Y:S01]  /*0fb0*/  SEL R9, R19, R8, !P1 ;  /* 0x0000000813097207 */ /* 0x000fe20004800000 */
[----:B------:R-:W-:-:S05]  /*0fc0*/  @!P0 IMAD.MOV R14, RZ, RZ, -R14 ;  /* 0x000000ffff0e8224 */ /* 0x000fca00078e0a0e */
[----:B------:R-:W0:Y:S02]  /*0fd0*/  FLO.U32 R9, R9 ;  /* 0x0000000900097300 */ /* 0x000e2400000e0000 */
[C---:B0-----:R-:W-:Y:S02]  /*0fe0*/  IADD3 R13, PT, PT, -R9.reuse, 0x1f, RZ ;  /* 0x0000001f090d7810 */ /* 0x041fe40007ffe1ff */
[----:B------:R-:W-:-:S03]  /*0ff0*/  IADD3 R4, PT, PT, -R9, 0x3f, RZ ;  /* 0x0000003f09047810 */ /* 0x000fc60007ffe1ff */
[----:B------:R-:W-:-:S05]  /*1000*/  @P1 IMAD.MOV R4, RZ, RZ, R13 ;  /* 0x000000ffff041224 */ /* 0x000fca00078e020d */
[----:B------:R-:W-:-:S13]  /*1010*/  ISETP.NE.AND P1, PT, R4, RZ, PT ;  /* 0x000000ff0400720c */ /* 0x000fda0003f25270 */
[----:B------:R-:W-:Y:S05]  /*1020*/  @!P1 BRA `(.L_x_11) ;  /* 0x0000000000289947 */ /* 0x000fea0003800000 */
[--C-:B------:R-:W-:Y:S02]  /*1030*/  SHF.R.U64 R13, R14, 0x1, R15.reuse ;  /* 0x000000010e0d7819 */ /* 0x100fe4000000120f */
[C---:B------:R-:W-:Y:S02]  /*1040*/  LOP3.LUT R9, R4.reuse, 0x3f, RZ, 0xc0, !PT ;  /* 0x0000003f04097812 */ /* 0x040fe400078ec0ff */
[----:B------:R-:W-:Y:S02]  /*1050*/  SHF.R.U32.HI R15, RZ, 0x1, R15 ;  /* 0x00000001ff0f7819 */ /* 0x000fe4000001160f */
[----:B------:R-:W-:Y:S02]  /*1060*/  LOP3.LUT R12, R4, 0x3f, RZ, 0xc, !PT ;  /* 0x0000003f040c7812 */ /* 0x000fe400078e0cff */
[CC--:B------:R-:W-:Y:S02]  /*1070*/  SHF.L.U64.HI R17, R19.reuse, R9.reuse, R8 ;  /* 0x0000000913117219 */ /* 0x0c0fe40000010208 */
[----:B------:R-:W-:-:S02]  /*1080*/  SHF.L.U32 R9, R19, R9, RZ ;  /* 0x0000000913097219 */ /* 0x000fc400000006ff */
[-CC-:B------:R-:W-:Y:S02]  /*1090*/  SHF.R.U64 R8, R13, R12.reuse, R15.reuse ;  /* 0x0000000c0d087219 */ /* 0x180fe4000000120f */
[----:B------:R-:W-:Y:S02]  /*10a0*/  SHF.R.U32.HI R12, RZ, R12, R15 ;  /* 0x0000000cff0c7219 */ /* 0x000fe4000001160f */
[----:B------:R-:W-:Y:S02]  /*10b0*/  LOP3.LUT R19, R9, R8, RZ, 0xfc, !PT ;  /* 0x0000000809137212 */ /* 0x000fe400078efcff */
[----:B------:R-:W-:-:S07]  /*10c0*/  LOP3.LUT R8, R17, R12, RZ, 0xfc, !PT ;  /* 0x0000000c11087212 */ /* 0x000fce00078efcff */
.L_x_11:
[----:B------:R-:W-:Y:S05]  /*10d0*/  BSYNC.RECONVERGENT B1 ;  /* 0x0000000000017941 */ /* 0x000fea0003800200 */
.L_x_10:
[----:B------:R-:W-:-:S04]  /*10e0*/  IMAD.WIDE.U32 R14, R19, 0x2168c235, RZ ;  /* 0x2168c235130e7825 */ /* 0x000fc800078e00ff */
[----:B------:R-:W-:Y:S01]  /*10f0*/  IMAD.MOV.U32 R12, RZ, RZ, R15 ;  /* 0x000000ffff0c7224 */ /* 0x000fe200078e000f */
[----:B------:R-:W-:Y:S01]  /*1100*/  IADD3 RZ, P1, PT, R14, R14, RZ ;  /* 0x0000000e0eff7210 */ /* 0x000fe20007f3e0ff */
[----:B------:R-:W-:Y:S02]  /*1110*/  IMAD.MOV.U32 R13, RZ, RZ, RZ ;  /* 0x000000ffff0d7224 */ /* 0x000fe400078e00ff */
[----:B------:R-:W-:-:S04]  /*1120*/  IMAD.HI.U32 R9, R8, -0x36f0255e, RZ ;  /* 0xc90fdaa208097827 */ /* 0x000fc800078e00ff */
[----:B------:R-:W-:-:S04]  /*1130*/  IMAD.WIDE.U32 R12, R19, -0x36f0255e, R12 ;  /* 0xc90fdaa2130c7825 */ /* 0x000fc800078e000c */
[C---:B------:R-:W-:Y:S02]  /*1140*/  IMAD R15, R8.reuse, -0x36f0255e, RZ ;  /* 0xc90fdaa2080f7824 */ /* 0x040fe400078e02ff */
[----:B------:R-:W-:-:S04]  /*1150*/  IMAD.WIDE.U32 R12, P2, R8, 0x2168c235, R12 ;  /* 0x2168c235080c7825 */ /* 0x000fc8000784000c */
[----:B------:R-:W-:Y:S01]  /*1160*/  IMAD.X R8, RZ, RZ, R9, P2 ;  /* 0x000000ffff087224 */ /* 0x000fe200010e0609 */
[----:B------:R-:W-:Y:S02]  /*1170*/  IADD3 R9, P2, PT, R15, R13, RZ ;  /* 0x0000000d0f097210 */ /* 0x000fe40007f5e0ff */
[----:B------:R-:W-:Y:S02]  /*1180*/  IADD3.X RZ, P1, PT, R12, R12, RZ, P1, !PT ;  /* 0x0000000c0cff7210 */ /* 0x000fe40000f3e4ff */
[C---:B------:R-:W-:Y:S01]  /*1190*/  ISETP.GT.U32.AND P3, PT, R9.reuse, RZ, PT ;  /* 0x000000ff0900720c */ /* 0x040fe20003f64070 */
[----:B------:R-:W-:Y:S01]  /*11a0*/  IMAD.X R8, RZ, RZ, R8, P2 ;  /* 0x000000ffff087224 */ /* 0x000fe200010e0608 */
[----:B------:R-:W-:-:S04]  /*11b0*/  IADD3.X R12, P2, PT, R9, R9, RZ, P1, !PT ;  /* 0x00000009090c7210 */ /* 0x000fc80000f5e4ff */
[C---:B------:R-:W-:Y:S01]  /*11c0*/  ISETP.GT.AND.EX P1, PT, R8.reuse, RZ, PT, P3 ;  /* 0x000000ff0800720c */ /* 0x040fe20003f24330 */
[----:B------:R-:W-:-:S03]  /*11d0*/  IMAD.X R13, R8, 0x1, R8, P2 ;  /* 0x00000001080d7824 */ /* 0x000fc600010e0608 */
[----:B------:R-:W-:Y:S02]  /*11e0*/  SEL R12, R12, R9, P1 ;  /* 0x000000090c0c7207 */ /* 0x000fe40000800000 */
[----:B------:R-:W-:Y:S02]  /*11f0*/  SEL R9, R13, R8, P1 ;  /* 0x000000080d097207 */ /* 0x000fe40000800000 */
[----:B------:R-:W-:Y:S02]  /*1200*/  IADD3 R8, P2, PT, R12, 0x1, RZ ;  /* 0x000000010c087810 */ /* 0x000fe40007f5e0ff */
[----:B------:R-:W-:Y:S02]  /*1210*/  SEL R13, RZ, 0xffffffff, !P1 ;  /* 0xffffffffff0d7807 */ /* 0x000fe40004800000 */
[----:B------:R-:W-:Y:S01]  /*1220*/  LOP3.LUT P1, R5, R5, 0x80000000, RZ, 0xc0, !PT ;  /* 0x8000000005057812 */ /* 0x000fe2000782c0ff */
[----:B------:R-:W-:Y:S02]  /*1230*/  IMAD.X R9, RZ, RZ, R9, P2 ;  /* 0x000000ffff097224 */ /* 0x000fe400010e0609 */
[----:B------:R-:W-:Y:S01]  /*1240*/  IMAD.IADD R4, R13, 0x1, -R4 ;  /* 0x000000010d047824 */ /* 0x000fe200078e0a04 */
[----:B------:R-:W-:-:S02]  /*1250*/  SHF.R.U32.HI R13, RZ, 0x1e, R7 ;  /* 0x0000001eff0d7819 */ /* 0x000fc40000011607 */
[----:B------:R-:W-:Y:S01]  /*1260*/  SHF.R.U64 R8, R8, 0xa, R9 ;  /* 0x0000000a08087819 */ /* 0x000fe20000001209 */
[----:B------:R-:W-:Y:S01]  /*1270*/  IMAD.SHL.U32 R4, R4, 0x100000, RZ ;  /* 0x0010000004047824 */ /* 0x000fe200078e00ff */
[----:B------:R-:W-:Y:S02]  /*1280*/  LEA.HI R6, R6, R13, RZ, 0x1 ;  /* 0x0000000d06067211 */ /* 0x000fe400078f08ff */
[----:B------:R-:W-:Y:S02]  /*1290*/  IADD3 R8, P2, PT, R8, 0x1, RZ ;  /* 0x0000000108087810 */ /* 0x000fe40007f5e0ff */
[----:B------:R-:W-:Y:S01]  /*12a0*/  @!P0 LOP3.LUT R5, R5, 0x80000000, RZ, 0x3c, !PT ;  /* 0x8000000005058812 */ /* 0x000fe200078e3cff */
[----:B------:R-:W-:Y:S01]  /*12b0*/  @P1 IMAD.MOV R6, RZ, RZ, -R6 ;  /* 0x000000ffff061224 */ /* 0x000fe200078e0a06 */
[----:B------:R-:W-:-:S04]  /*12c0*/  LEA.HI.X R9, R9, RZ, RZ, 0x16, P2 ;  /* 0x000000ff09097211 */ /* 0x000fc800010fb4ff */
[--C-:B------:R-:W-:Y:S02]  /*12d0*/  SHF.R.U64 R8, R8, 0x1, R9.reuse ;  /* 0x0000000108087819 */ /* 0x100fe40000001209 */
[----:B------:R-:W-:Y:S02]  /*12e0*/  SHF.R.U32.HI R7, RZ, 0x1, R9 ;  /* 0x00000001ff077819 */ /* 0x000fe40000011609 */
[----:B------:R-:W-:-:S04]  /*12f0*/  IADD3 R8, P2, P3, RZ, RZ, R8 ;  /* 0x000000ffff087210 */ /* 0x000fc80007b5e008 */
[----:B------:R-:W-:-:S04]  /*1300*/  IADD3.X R4, PT, PT, R4, 0x3fe00000, R7, P2, P3 ;  /* 0x3fe0000004047810 */ /* 0x000fc800017e6407 */
[----:B------:R-:W-:-:S07]  /*1310*/  LOP3.LUT R9, R4, R5, RZ, 0xfc, !PT ;  /* 0x0000000504097212 */ /* 0x000fce00078efcff */
.L_x_5:
[----:B------:R-:W-:Y:S02]  /*1320*/  IMAD.MOV.U32 R4, RZ, RZ, R0 ;  /* 0x000000ffff047224 */ /* 0x000fe400078e0000 */
[----:B------:R-:W-:-:S04]  /*1330*/  IMAD.MOV.U32 R5, RZ, RZ, 0x0 ;  /* 0x00000000ff057424 */ /* 0x000fc800078e00ff */
[----:B------:R-:W-:Y:S05]  /*1340*/  RET.REL.NODEC R4 `(_Z12sourcekernelPdiidd) ;  /* 0xffffffec042c7950 */ /* 0x000fea0003c3ffff */
.L_x_12:
        /* <DEDUP_REMOVED lines=11> */
.L_x_13:


//--------------------- .nv.global.init           --------------------------
	.section	.nv.global.init,"aw",@progbits
	.align	16
.nv.global.init:
	.type		__cudart_sin_cos_coeffs,@object
	.size		__cudart_sin_cos_coeffs,(__cudart_i2opi_d - __cudart_sin_cos_coeffs)
__cudart_sin_cos_coeffs:
        /*0000*/ 	.byte	0x46, 0xd2, 0xb0, 0x2c, 0xf1, 0xe5, 0x5a, 0xbe, 0x92, 0xe3, 0xac, 0x69, 0xe3, 0x1d, 0xc7, 0x3e
        /*0010*/ 	.byte	0xa1, 0x62, 0xdb, 0x19, 0xa0, 0x01, 0x2a, 0xbf, 0x18, 0x08, 0x11, 0x11, 0x11, 0x11, 0x81, 0x3f
        /*0020*/ 	.byte	0x54, 0x55, 0x55, 0x55, 0x55, 0x55, 0xc5, 0xbf, 0x00, 0x00, 0x00, 0x00, 0x00, 0x00, 0x00, 0x00
        /*0030*/ 	.byte	0x00, 0x00, 0x00, 0x00, 0x00, 0x00, 0x00, 0x00, 0x64, 0x81, 0xfd, 0x20, 0x83, 0xff, 0xa8, 0xbd
        /*0040*/ 	.byte	0x28, 0x85, 0xef, 0xc1, 0xa7, 0xee, 0x21, 0x3e, 0xd9, 0xe6, 0x06, 0x8e, 0x4f, 0x7e, 0x92, 0xbe
        /*0050*/ 	.byte	0xe9, 0xbc, 0xdd, 0x19, 0xa0, 0x01, 0xfa, 0x3e, 0x47, 0x5d, 0xc1, 0x16, 0x6c, 0xc1, 0x56, 0xbf
        /*0060*/ 	.byte	0x51, 0x55, 0x55, 0x55, 0x55, 0x55, 0xa5, 0x3f, 0x00, 0x00, 0x00, 0x00, 0x00, 0x00, 0xe0, 0xbf
        /*0070*/ 	.byte	0x00, 0x00, 0x00, 0x00, 0x00, 0x00, 0xf0, 0x3f, 0x00, 0x00, 0x00, 0x00, 0x00, 0x00, 0x00, 0x00
	.type		__cudart_i2opi_d,@object
	.size		__cudart_i2opi_d,(.L_0 - __cudart_i2opi_d)
__cudart_i2opi_d:
        /* <DEDUP_REMOVED lines=9> */
.L_0:


//--------------------- .nv.shared.reserved.0     --------------------------
	.section	.nv.shared.reserved.0,"aw",@nobits
	.weak		__nv_reservedSMEM_offset_0_alias
	.size		__nv_reservedSMEM_offset_0_alias, 0, 64
	.other		__nv_reservedSMEM_offset_0_alias,@"STO_CUDA_RESERVED_SHARED STV_DEFAULT"
__nv_reservedSMEM_offset_0_alias:
	.zero		0
	.zero		64


//--------------------- .nv.constant0._Z13evolve_kernelPdS_S_iiddddS_ --------------------------
	.section	.nv.constant0._Z13evolve_kernelPdS_S_iiddddS_,"a",@progbits
	.sectionflags	@""
	.align	4
.nv.constant0._Z13evolve_kernelPdS_S_iiddddS_:
	.zero		968


//--------------------- .nv.constant0._Z12sourcekernelPdiidd --------------------------
	.section	.nv.constant0._Z12sourcekernelPdiidd,"a",@progbits
	.sectionflags	@""
	.align	4
.nv.constant0._Z12sourcekernelPdiidd:
	.zero		928


//--------------------- SYMBOLS --------------------------

	.type		.nv.reservedSmem.offset0,@object
	.size		.nv.reservedSmem.offset0,0x4
